	.target	sm_100a

	.elftype	@"ET_EXEC"


//--------------------- .note.nv.tkinfo           --------------------------
	.section	.note.nv.tkinfo,"",@"SHT_NOTE"
	.sectionflags	@"SHF_NOTE_NV_TKINFO"
	.tkinfo
        /*0018*/ 	.word	0x00000081
        /*0030*/ 	.string	""
        /*0030*/ 	.string	"ptxas-blackwell"
        /*0030*/ 	.string	"Cuda compilation tools, release 12.9, V12.9.86"
        /*0030*/ 	.string	"Build cuda_12.9.r12.9/compiler.36037853_0"
        /*0030*/ 	.string	"-v  -suppress-debug-info  -lineinfo  -arch sm_100a "



//--------------------- .note.nv.cuver            --------------------------
	.section	.note.nv.cuver,"",@"SHT_NOTE"
	.sectionflags	@"SHF_NOTE_NV_CUVER"
        /*0018*/ 	.short	0x0001
        /*001a*/ 	.short	0x0064
        /*001c*/ 	.short	0x0001
        /*001e*/ 	.short	0x0000
        /*0020*/ 	.short	0x0001
        /*0022*/ 	.short	0x0000


//--------------------- .nv.info                  --------------------------
	.section	.nv.info,"",@"SHT_CUDA_INFO"
	.align	4


	//----- nvinfo : EIATTR_REGCOUNT
	.align		4
        /*0000*/ 	.byte	0x04, 0x2f
        /*0002*/ 	.short	(.L_4 - .L_3)
	.align		4
.L_3:
        /*0004*/ 	.word	index@(gluon_tcgen05)
        /*0008*/ 	.word	0x00000027


	//----- nvinfo : EIATTR_FRAME_SIZE
	.align		4
.L_4:
        /*000c*/ 	.byte	0x04, 0x11
        /*000e*/ 	.short	(.L_6 - .L_5)
	.align		4
.L_5:
        /*0010*/ 	.word	index@($__internal_2_$__cuda_sm10x_tcgen05_guardrail_trap_unallocated_columns_being_dealloced)
        /*0014*/ 	.word	0x00000000


	//----- nvinfo : EIATTR_FRAME_SIZE
	.align		4
.L_6:
        /*0018*/ 	.byte	0x04, 0x11
        /*001a*/ 	.short	(.L_8 - .L_7)
	.align		4
.L_7:
        /*001c*/ 	.word	index@($__internal_1_$__cuda_sm10x_tcgen05_guardrail_trap_phase_invalid_during_alloc)
        /*0020*/ 	.word	0x00000000


	//----- nvinfo : EIATTR_FRAME_SIZE
	.align		4
.L_8:
        /*0024*/ 	.byte	0x04, 0x11
        /*0026*/ 	.short	(.L_10 - .L_9)
	.align		4
.L_9:
        /*0028*/ 	.word	index@($__internal_0_$__cuda_sm10x_tcgen05_guardrail_trap_col_being_dealloced_not_returned_by_alloc)
        /*002c*/ 	.word	0x00000000


	//----- nvinfo : EIATTR_FRAME_SIZE
	.align		4
.L_10:
        /*0030*/ 	.byte	0x04, 0x11
        /*0032*/ 	.short	(.L_12 - .L_11)
	.align		4
.L_11:
        /*0034*/ 	.word	index@(gluon_tcgen05)
        /*0038*/ 	.word	0x00000000


	//----- nvinfo : EIATTR_MIN_STACK_SIZE
	.align		4
.L_12:
        /*003c*/ 	.byte	0x04, 0x12
        /*003e*/ 	.short	(.L_14 - .L_13)
	.align		4
.L_13:
        /*0040*/ 	.word	index@(gluon_tcgen05)
        /*0044*/ 	.word	0x00000000
.L_14:


//--------------------- .nv.info.gluon_tcgen05    --------------------------
	.section	.nv.info.gluon_tcgen05,"",@"SHT_CUDA_INFO"
	.sectionflags	@""
	.align	4


	//----- nvinfo : EIATTR_CUDA_API_VERSION
	.align		4
        /*0000*/ 	.byte	0x04, 0x37
        /*0002*/ 	.short	(.L_16 - .L_15)
.L_15:
        /*0004*/ 	.word	0x00000081


	//----- nvinfo : EIATTR_KPARAM_INFO
	.align		4
.L_16:
        /*0008*/ 	.byte	0x04, 0x17
        /*000a*/ 	.short	(.L_18 - .L_17)
.L_17:
        /*000c*/ 	.word	0x00000000
        /*0010*/ 	.short	0x000a
        /*0012*/ 	.short	0x0048
        /*0014*/ 	.byte	0x00, 0xf4, 0x21, 0x00


	//----- nvinfo : EIATTR_KPARAM_INFO
	.align		4
.L_18:
        /*0018*/ 	.byte	0x04, 0x17
        /*001a*/ 	.short	(.L_20 - .L_19)
.L_19:
        /*001c*/ 	.word	0x00000000
        /*0020*/ 	.short	0x0009
        /*0022*/ 	.short	0x0040
        /*0024*/ 	.byte	0x00, 0xf4, 0x21, 0x00


	//----- nvinfo : EIATTR_KPARAM_INFO
	.align		4
.L_20:
        /*0028*/ 	.byte	0x04, 0x17
        /*002a*/ 	.short	(.L_22 - .L_21)
.L_21:
        /*002c*/ 	.word	0x00000000
        /*0030*/ 	.short	0x0008
        /*0032*/ 	.short	0x0038
        /*0034*/ 	.byte	0x00, 0xf0, 0x21, 0x00


	//----- nvinfo : EIATTR_KPARAM_INFO
	.align		4
.L_22:
        /*0038*/ 	.byte	0x04, 0x17
        /*003a*/ 	.short	(.L_24 - .L_23)
.L_23:
        /*003c*/ 	.word	0x00000000
        /*0040*/ 	.short	0x0007
        /*0042*/ 	.short	0x0030
        /*0044*/ 	.byte	0x00, 0xf0, 0x21, 0x00


	//----- nvinfo : EIATTR_KPARAM_INFO
	.align		4
.L_24:
        /*0048*/ 	.byte	0x04, 0x17
        /*004a*/ 	.short	(.L_26 - .L_25)
.L_25:
        /*004c*/ 	.word	0x00000000
        /*0050*/ 	.short	0x0006
        /*0052*/ 	.short	0x0028
        /*0054*/ 	.byte	0x00, 0xf0, 0x21, 0x00


	//----- nvinfo : EIATTR_KPARAM_INFO
	.align		4
.L_26:
        /*0058*/ 	.byte	0x04, 0x17
        /*005a*/ 	.short	(.L_28 - .L_27)
.L_27:
        /*005c*/ 	.word	0x00000000
        /*0060*/ 	.short	0x0005
        /*0062*/ 	.short	0x0020
        /*0064*/ 	.byte	0x00, 0xf0, 0x11, 0x00


	//----- nvinfo : EIATTR_KPARAM_INFO
	.align		4
.L_28:
        /*0068*/ 	.byte	0x04, 0x17
        /*006a*/ 	.short	(.L_30 - .L_29)
.L_29:
        /*006c*/ 	.word	0x00000000
        /*0070*/ 	.short	0x0004
        /*0072*/ 	.short	0x001c
        /*0074*/ 	.byte	0x00, 0xf0, 0x11, 0x00


	//----- nvinfo : EIATTR_KPARAM_INFO
	.align		4
.L_30:
        /*0078*/ 	.byte	0x04, 0x17
        /*007a*/ 	.short	(.L_32 - .L_31)
.L_31:
        /*007c*/ 	.word	0x00000000
        /*0080*/ 	.short	0x0003
        /*0082*/ 	.short	0x0018
        /*0084*/ 	.byte	0x00, 0xf0, 0x11, 0x00


	//----- nvinfo : EIATTR_KPARAM_INFO
	.align		4
.L_32:
        /*0088*/ 	.byte	0x04, 0x17
        /*008a*/ 	.short	(.L_34 - .L_33)
.L_33:
        /*008c*/ 	.word	0x00000000
        /*0090*/ 	.short	0x0002
        /*0092*/ 	.short	0x0010
        /*0094*/ 	.byte	0x00, 0xf4, 0x21, 0x00


	//----- nvinfo : EIATTR_KPARAM_INFO
	.align		4
.L_34:
        /*0098*/ 	.byte	0x04, 0x17
        /*009a*/ 	.short	(.L_36 - .L_35)
.L_35:
        /*009c*/ 	.word	0x00000000
        /*00a0*/ 	.short	0x0001
        /*00a2*/ 	.short	0x0008
        /*00a4*/ 	.byte	0x00, 0xf4, 0x21, 0x00


	//----- nvinfo : EIATTR_KPARAM_INFO
	.align		4
.L_36:
        /*00a8*/ 	.byte	0x04, 0x17
        /*00aa*/ 	.short	(.L_38 - .L_37)
.L_37:
        /*00ac*/ 	.word	0x00000000
        /*00b0*/ 	.short	0x0000
        /*00b2*/ 	.short	0x0000
        /*00b4*/ 	.byte	0x00, 0xf4, 0x21, 0x00


	//----- nvinfo : EIATTR_AT_ENTRY_FRAGMENTS
	.align		4
.L_38:
        /*00b8*/ 	.byte	0x04, 0x4f
        /*00ba*/ 	.short	(.L_40 - .L_39)


	//   ....[0]....
.L_39:
        /*00bc*/ 	.word	0x00000004


	//----- nvinfo : EIATTR_RESERVED_SMEM_USED
	.align		4
.L_40:
        /*00c0*/ 	.byte	0x01, 0x41
	.zero		2


	//----- nvinfo : EIATTR_SPARSE_MMA_MASK
	.align		4
        /*00c4*/ 	.byte	0x03, 0x50
        /*00c6*/ 	.short	0x0000


	//----- nvinfo : EIATTR_TCGEN05_1CTA_USED
	.align		4
        /*00c8*/ 	.byte	0x01, 0x51
	.zero		2


	//----- nvinfo : EIATTR_MAXREG_COUNT
	.align		4
        /*00cc*/ 	.byte	0x03, 0x1b
        /*00ce*/ 	.short	0x00ff


	//----- nvinfo : EIATTR_NUM_BARRIERS
	.align		4
        /*00d0*/ 	.byte	0x02, 0x4c
        /*00d2*/ 	.byte	0x01
	.zero		1


	//----- nvinfo : EIATTR_INT_WARP_WIDE_INSTR_OFFSETS
	.align		4
        /*00d4*/ 	.byte	0x04, 0x31
        /*00d6*/ 	.short	(.L_42 - .L_41)


	//   ....[0]....
.L_41:
        /*00d8*/ 	.word	0x00001720


	//   ....[1]....
        /*00dc*/ 	.word	0x00001740


	//   ....[2]....
        /*00e0*/ 	.word	0x000017c0


	//   ....[3]....
        /*00e4*/ 	.word	0x00001b90


	//   ....[4]....
        /*00e8*/ 	.word	0x00001ba0


	//   ....[5]....
        /*00ec*/ 	.word	0x00001bb0


	//   ....[6]....
        /*00f0*/ 	.word	0x00001bc0


	//   ....[7]....
        /*00f4*/ 	.word	0x00001e60


	//   ....[8]....
        /*00f8*/ 	.word	0x00001e70


	//   ....[9]....
        /*00fc*/ 	.word	0x00001ff0


	//   ....[10]....
        /*0100*/ 	.word	0x00002040


	//   ....[11]....
        /*0104*/ 	.word	0x00002050


	//   ....[12]....
        /*0108*/ 	.word	0x00002080


	//   ....[13]....
        /*010c*/ 	.word	0x00002290


	//   ....[14]....
        /*0110*/ 	.word	0x000022a0


	//   ....[15]....
        /*0114*/ 	.word	0x00002630


	//   ....[16]....
        /*0118*/ 	.word	0x00002640


	//   ....[17]....
        /*011c*/ 	.word	0x000029b0


	//   ....[18]....
        /*0120*/ 	.word	0x00002a00


	//----- nvinfo : EIATTR_COOP_GROUP_MASK_REGIDS
	.align		4
.L_42:
        /*0124*/ 	.byte	0x04, 0x29
        /*0126*/ 	.short	(.L_44 - .L_43)


	//   ....[0]....
.L_43:
        /*0128*/ 	.word	0xffffffff


	//   ....[1]....
        /*012c*/ 	.word	0xffffffff


	//   ....[2]....
        /*0130*/ 	.word	0xffffffff


	//   ....[3]....
        /*0134*/ 	.word	0xffffffff


	//   ....[4]....
        /*0138*/ 	.word	0xffffffff


	//   ....[5]....
        /*013c*/ 	.word	0xffffffff


	//   ....[6]....
        /*0140*/ 	.word	0xffffffff


	//   ....[7]....
        /*0144*/ 	.word	0xffffffff


	//   ....[8]....
        /*0148*/ 	.word	0xffffffff


	//   ....[9]....
        /*014c*/ 	.word	0xffffffff


	//----- nvinfo : EIATTR_COOP_GROUP_INSTR_OFFSETS
	.align		4
.L_44:
        /*0150*/ 	.byte	0x04, 0x28
        /*0152*/ 	.short	(.L_46 - .L_45)


	//   ....[0]....
.L_45:
        /*0154*/ 	.word	0x00000050


	//   ....[1]....
        /*0158*/ 	.word	0x00000310


	//   ....[2]....
        /*015c*/ 	.word	0x00000500


	//   ....[3]....
        /*0160*/ 	.word	0x000009c0


	//   ....[4]....
        /*0164*/ 	.word	0x00000b00


	//   ....[5]....
        /*0168*/ 	.word	0x00000fb0


	//   ....[6]....
        /*016c*/ 	.word	0x000010f0


	//   ....[7]....
        /*0170*/ 	.word	0x000015e0


	//   ....[8]....
        /*0174*/ 	.word	0x00002840


	//   ....[9]....
        /*0178*/ 	.word	0x00002ab0


	//----- nvinfo : EIATTR_VRC_CTA_INIT_COUNT
	.align		4
.L_46:
        /*017c*/ 	.byte	0x02, 0x4a
        /*017e*/ 	.byte	0x80
	.zero		1


	//----- nvinfo : EIATTR_MBARRIER_INSTR_OFFSETS
	.align		4
        /*0180*/ 	.byte	0x04, 0x39
        /*0182*/ 	.short	(.L_48 - .L_47)


	//   ....[0]....
.L_47:
        /*0184*/ 	.word	0x000017e0
        /*0188*/ 	.word	0x000000ff
        /*018c*/ 	.word	0x0000c000
        /*0190*/ 	.short	0x0100
        /*0192*/ 	.byte	0x08
	.zero		1


	//   ....[1]....
        /*0194*/ 	.word	0x000017f0
        /*0198*/ 	.word	0x000000ff
        /*019c*/ 	.word	0x0000c020
        /*01a0*/ 	.short	0x0100
        /*01a2*/ 	.byte	0x08
	.zero		1


	//   ....[2]....
        /*01a4*/ 	.word	0x000018a0
        /*01a8*/ 	.word	0x000000ff
        /*01ac*/ 	.word	0x0000c008
        /*01b0*/ 	.short	0x0100
        /*01b2*/ 	.byte	0x08
	.zero		1


	//   ....[3]....
        /*01b4*/ 	.word	0x000018b0
        /*01b8*/ 	.word	0x000000ff
        /*01bc*/ 	.word	0x0000c028
        /*01c0*/ 	.short	0x0100
        /*01c2*/ 	.byte	0x08
	.zero		1


	//   ....[4]....
        /*01c4*/ 	.word	0x00001990
        /*01c8*/ 	.word	0x000000ff
        /*01cc*/ 	.word	0x0000c010
        /*01d0*/ 	.short	0x0100
        /*01d2*/ 	.byte	0x08
	.zero		1


	//   ....[5]....
        /*01d4*/ 	.word	0x000019a0
        /*01d8*/ 	.word	0x000000ff
        /*01dc*/ 	.word	0x0000c030
        /*01e0*/ 	.short	0x0100
        /*01e2*/ 	.byte	0x08
	.zero		1


	//   ....[6]....
        /*01e4*/ 	.word	0x00001ab0
        /*01e8*/ 	.word	0x000000ff
        /*01ec*/ 	.word	0x0000c018
        /*01f0*/ 	.short	0x0100
        /*01f2*/ 	.byte	0x08
	.zero		1


	//   ....[7]....
        /*01f4*/ 	.word	0x00001ac0
        /*01f8*/ 	.word	0x000000ff
        /*01fc*/ 	.word	0x0000c038
        /*0200*/ 	.short	0x0100
        /*0202*/ 	.byte	0x08
	.zero		1


	//   ....[8]....
        /*0204*/ 	.word	0x00001ca0
        /*0208*/ 	.word	0x000000ff
        /*020c*/ 	.word	0x0000c000
        /*0210*/ 	.short	0x010a
        /*0212*/ 	.byte	0x08
	.zero		1


	//   ....[9]....
        /*0214*/ 	.word	0x00001ec0
        /*0218*/ 	.word	0x000000ff
        /*021c*/ 	.word	0x0000c020
        /*0220*/ 	.short	0x010a
        /*0222*/ 	.byte	0x08
	.zero		1


	//   ....[10]....
        /*0224*/ 	.word	0x000020f0
        /*0228*/ 	.word	0x000000ff
        /*022c*/ 	.word	0x0000c000
        /*0230*/ 	.short	0x010a
        /*0232*/ 	.byte	0x1c
	.zero		1


	//   ....[11]....
        /*0234*/ 	.word	0x000022e0
        /*0238*/ 	.word	0x000000ff
        /*023c*/ 	.word	0x0000c020
        /*0240*/ 	.short	0x010a
        /*0242*/ 	.byte	0x1c
	.zero		1


	//   ....[12]....
        /*0244*/ 	.word	0x000023b0
        /*0248*/ 	.word	0x000000ff
        /*024c*/ 	.word	0x0000c000
        /*0250*/ 	.short	0x0108
        /*0252*/ 	.byte	0x08
	.zero		1


	//   ....[13]....
        /*0254*/ 	.word	0x000023c0
        /*0258*/ 	.word	0x000000ff
        /*025c*/ 	.word	0x0000c020
        /*0260*/ 	.short	0x0108
        /*0262*/ 	.byte	0x08
	.zero		1


	//   ....[14]....
        /*0264*/ 	.word	0x00002410
        /*0268*/ 	.word	0x000000ff
        /*026c*/ 	.word	0x0000c008
        /*0270*/ 	.short	0x0108
        /*0272*/ 	.byte	0x08
	.zero		1


	//   ....[15]....
        /*0274*/ 	.word	0x00002420
        /*0278*/ 	.word	0x000000ff
        /*027c*/ 	.word	0x0000c028
        /*0280*/ 	.short	0x0108
        /*0282*/ 	.byte	0x08
	.zero		1


	//   ....[16]....
        /*0284*/ 	.word	0x00002470
        /*0288*/ 	.word	0x000000ff
        /*028c*/ 	.word	0x0000c010
        /*0290*/ 	.short	0x0108
        /*0292*/ 	.byte	0x08
	.zero		1


	//   ....[17]....
        /*0294*/ 	.word	0x00002480
        /*0298*/ 	.word	0x000000ff
        /*029c*/ 	.word	0x0000c030
        /*02a0*/ 	.short	0x0108
        /*02a2*/ 	.byte	0x08
	.zero		1


	//   ....[18]....
        /*02a4*/ 	.word	0x000024d0
        /*02a8*/ 	.word	0x000000ff
        /*02ac*/ 	.word	0x0000c018
        /*02b0*/ 	.short	0x0108
        /*02b2*/ 	.byte	0x08
	.zero		1


	//   ....[19]....
        /*02b4*/ 	.word	0x000024e0
        /*02b8*/ 	.word	0x000000ff
        /*02bc*/ 	.word	0x0000c038
        /*02c0*/ 	.short	0x0108
        /*02c2*/ 	.byte	0x08
	.zero		1


	//   ....[20]....
        /*02c4*/ 	.word	0x00002ad0
        /*02c8*/ 	.word	0x000000ff
        /*02cc*/ 	.word	0x0000c000
        /*02d0*/ 	.short	0x010a
        /*02d2*/ 	.byte	0x08
	.zero		1


	//   ....[21]....
        /*02d4*/ 	.word	0x00002b00
        /*02d8*/ 	.word	0x000000ff
        /*02dc*/ 	.word	0x0000c020
        /*02e0*/ 	.short	0x010a
        /*02e2*/ 	.byte	0x08
	.zero		1


	//   ....[22]....
        /*02e4*/ 	.word	0x00002b30
        /*02e8*/ 	.word	0x000000ff
        /*02ec*/ 	.word	0x0000c000
        /*02f0*/ 	.short	0x010a
        /*02f2*/ 	.byte	0x1c
	.zero		1


	//   ....[23]....
        /*02f4*/ 	.word	0x00002b60
        /*02f8*/ 	.word	0x000000ff
        /*02fc*/ 	.word	0x0000c020
        /*0300*/ 	.short	0x010a
        /*0302*/ 	.byte	0x1c
	.zero		1


	//----- nvinfo : EIATTR_NUM_MBARRIERS
	.align		4
.L_48:
        /*0304*/ 	.byte	0x03, 0x38
        /*0306*/ 	.short	0x0008


	//----- nvinfo : EIATTR_EXIT_INSTR_OFFSETS
	.align		4
        /*0308*/ 	.byte	0x04, 0x1c
        /*030a*/ 	.short	(.L_50 - .L_49)


	//   ....[0]....
.L_49:
        /*030c*/ 	.word	0x00002ac0


	//----- nvinfo : EIATTR_REQNTID
	.align		4
.L_50:
        /*0310*/ 	.byte	0x04, 0x10
        /*0312*/ 	.short	(.L_52 - .L_51)
.L_51:
        /*0314*/ 	.word	0x00000100
        /*0318*/ 	.word	0x00000001
        /*031c*/ 	.word	0x00000001


	//----- nvinfo : EIATTR_CRS_STACK_SIZE
	.align		4
.L_52:
        /*0320*/ 	.byte	0x04, 0x1e
        /*0322*/ 	.short	(.L_54 - .L_53)
.L_53:
        /*0324*/ 	.word	0x00000000


	//----- nvinfo : EIATTR_CBANK_PARAM_SIZE
	.align		4
.L_54:
        /*0328*/ 	.byte	0x03, 0x19
        /*032a*/ 	.short	0x0050


	//----- nvinfo : EIATTR_PARAM_CBANK
	.align		4
        /*032c*/ 	.byte	0x04, 0x0a
        /*032e*/ 	.short	(.L_56 - .L_55)
	.align		4
.L_55:
        /*0330*/ 	.word	index@(.nv.constant0.gluon_tcgen05)
        /*0334*/ 	.short	0x0380
        /*0336*/ 	.short	0x0050


	//----- nvinfo : EIATTR_SW_WAR
	.align		4
.L_56:
        /*0338*/ 	.byte	0x04, 0x36
        /*033a*/ 	.short	(.L_58 - .L_57)
.L_57:
        /*033c*/ 	.word	0x00000008
.L_58:


//--------------------- .nv.compat                --------------------------
	.section	.nv.compat,"",@"SHT_CUDA_COMPAT_INFO"
	.align	4
        /*0000*/ 	.byte	0x02, 0x02, 0x02, 0x00, 0x02, 0x05, 0x05, 0x00, 0x02, 0x03, 0x03, 0x00, 0x02, 0x06, 0x01, 0x00


//--------------------- .nv.callgraph             --------------------------
	.section	.nv.callgraph,"",@"SHT_CUDA_CALLGRAPH"
	.align	4
	.sectionentsize	8
	.align		4
        /*0000*/ 	.word	0x00000000
	.align		4
        /*0004*/ 	.word	0xffffffff
	.align		4
        /*0008*/ 	.word	0x00000000
	.align		4
        /*000c*/ 	.word	0xfffffffe
	.align		4
        /*0010*/ 	.word	0x00000000
	.align		4
        /*0014*/ 	.word	0xfffffffd
	.align		4
        /*0018*/ 	.word	0x00000000
	.align		4
        /*001c*/ 	.word	0xfffffffc


//--------------------- .text.gluon_tcgen05       --------------------------
	.section	.text.gluon_tcgen05,"ax",@progbits
	.align	128
        .global         gluon_tcgen05
        .type           gluon_tcgen05,@function
        .size           gluon_tcgen05,(.L_x_85 - gluon_tcgen05)
        .other          gluon_tcgen05,@"STO_CUDA_ENTRY STV_DEFAULT"
gluon_tcgen05:
.text.gluon_tcgen05:
[----:B------:R-:W1:Y:S01]  /*0000*/  LDC R1, c[0x0][0x37c] ;  /* 0x0000df00ff017b82 */ /* 0x000e620000000800 */
[----:B------:R-:W2:Y:S02]  /*0010*/  S2R R0, SR_TID.X ;  /* 0x0000000000007919 */ /* 0x000ea40000002100 */
[----:B--2---:R-:W-:-:S13]  /*0020*/  ISETP.GE.U32.AND P2, PT, R0, 0x20, PT ;  /* 0x000000200000780c */ /* 0x004fda0003f46070 */
[----:B------:R-:W-:Y:S05]  /*0030*/  @P2 BRA `(.L_x_0) ;  /* 0x0000000000b82947 */ /* 0x000fea0003800000 */
[----:B------:R-:W2:Y:S01]  /*0040*/  S2UR UR6, SR_CgaCtaId ;  /* 0x00000000000679c3 */ /* 0x000ea20000008800 */
[----:B------:R-:W-:Y:S01]  /*0050*/  NOP ;  /* 0x0000000000007918 */ /* 0x000fe20000000000 */
[----:B------:R-:W-:Y:S02]  /*0060*/  UMOV UR4, 0x40 ;  /* 0x0000004000047882 */ /* 0x000fe40000000000 */
[----:B--2---:R-:W-:-:S09]  /*0070*/  ULEA UR4, UR6, UR4, 0x18 ;  /* 0x0000000406047291 */ /* 0x004fd2000f8ec0ff */
[----:B------:R-:W2:Y:S01]  /*0080*/  LDS.U8 R2, [UR4] ;  /* 0x00000004ff027984 */ /* 0x000ea20008000000 */
[----:B------:R-:W-:Y:S02]  /*0090*/  UMOV UR4, 0x400 ;  /* 0x0000040000047882 */ /* 0x000fe40000000000 */
[----:B------:R-:W-:Y:S01]  /*00a0*/  ULEA UR4, UR6, UR4, 0x18 ;  /* 0x0000000406047291 */ /* 0x000fe2000f8ec0ff */
[----:B--2---:R-:W-:-:S13]  /*00b0*/  ISETP.NE.AND P0, PT, R2, RZ, PT ;  /* 0x000000ff0200720c */ /* 0x004fda0003f05270 */
[----:B------:R-:W-:Y:S05]  /*00c0*/  @P0 BRA `(.L_x_1) ;  /* 0x00000000007c0947 */ /* 0x000fea0003800000 */
[----:B------:R-:W-:-:S13]  /*00d0*/  ELECT P0, URZ, PT ;  /* 0x0000000000ff782f */ /* 0x000fda0003800000 */
[----:B------:R-:W-:Y:S05]  /*00e0*/  @!P0 BRA `(.L_x_2) ;  /* 0x0000000000848947 */ /* 0x000fea0003800000 */
[----:B------:R-:W-:Y:S01]  /*00f0*/  UMOV UR5, 0x2 ;  /* 0x0000000200057882 */ /* 0x000fe20000000000 */
[----:B------:R-:W-:Y:S02]  /*0100*/  IMAD.MOV.U32 R5, RZ, RZ, 0x1 ;  /* 0x00000001ff057424 */ /* 0x000fe400078e00ff */
[----:B------:R-:W-:Y:S02]  /*0110*/  IMAD.MOV.U32 R3, RZ, RZ, 0x3 ;  /* 0x00000003ff037424 */ /* 0x000fe400078e00ff */
[----:B------:R-:W-:Y:S04]  /*0120*/  DEPBAR.LE SB2, 0x36 ;  /* 0x0000ad800000791a */ /* 0x000fe80000000000 */
[----:B------:R-:W2:Y:S02]  /*0130*/  UTCATOMSWS.FIND_AND_SET.ALIGN UP0, UR5, UR5 ;  /* 0x00000005000575e3 */ /* 0x000ea40008000800 */
[----:B--2---:R-:W-:-:S04]  /*0140*/  PLOP3.LUT P0, PT, PT, PT, UP0, 0x80, 0x8 ;  /* 0x000000000008781c */ /* 0x004fc80003f0f008 */
[----:B------:R-:W-:-:S04]  /*0150*/  SEL R2, RZ, 0xffffffff, !P0 ;  /* 0xffffffffff027807 */ /* 0x000fc80004000000 */
[----:B------:R-:W-:Y:S01]  /*0160*/  ISETP.NE.AND P0, PT, R2, RZ, PT ;  /* 0x000000ff0200720c */ /* 0x000fe20003f05270 */
[----:B------:R-:W-:-:S12]  /*0170*/  IMAD.U32 R2, RZ, RZ, UR5 ;  /* 0x00000005ff027e24 */ /* 0x000fd8000f8e00ff */
[----:B------:R-:W-:Y:S05]  /*0180*/  @P0 BRA `(.L_x_3) ;  /* 0x0000000000240947 */ /* 0x000fea0003800000 */
.L_x_4:
[----:B------:R-:W-:Y:S05]  /*0190*/  NANOSLEEP 0x64 ;  /* 0x000000640000795d */ /* 0x000fea0003800000 */
[----:B------:R-:W-:-:S05]  /*01a0*/  UMOV UR5, 0x2 ;  /* 0x0000000200057882 */ /* 0x000fca0000000000 */
[----:B------:R-:W-:Y:S04]  /*01b0*/  DEPBAR.LE SB2, 0x36 ;  /* 0x0000ad800000791a */ /* 0x000fe80000000000 */
[----:B------:R-:W2:Y:S02]  /*01c0*/  UTCATOMSWS.FIND_AND_SET.ALIGN UP0, UR5, UR5 ;  /* 0x00000005000575e3 */ /* 0x000ea40008000800 */
[----:B--2---:R-:W-:-:S04]  /*01d0*/  PLOP3.LUT P0, PT, PT, PT, UP0, 0x80, 0x8 ;  /* 0x000000000008781c */ /* 0x004fc80003f0f008 */
[----:B------:R-:W-:-:S04]  /*01e0*/  SEL R2, RZ, 0xffffffff, !P0 ;  /* 0xffffffffff027807 */ /* 0x000fc80004000000 */
[----:B------:R-:W-:Y:S01]  /*01f0*/  ISETP.NE.AND P0, PT, R2, RZ, PT ;  /* 0x000000ff0200720c */ /* 0x000fe20003f05270 */
[----:B------:R-:W-:-:S12]  /*0200*/  IMAD.U32 R2, RZ, RZ, UR5 ;  /* 0x00000005ff027e24 */ /* 0x000fd8000f8e00ff */
[----:B------:R-:W-:Y:S05]  /*0210*/  @!P0 BRA `(.L_x_4) ;  /* 0xfffffffc00dc8947 */ /* 0x000fea000383ffff */
.L_x_3:
[C---:B------:R-:W-:Y:S01]  /*0220*/  VIADD R4, R2.reuse, 0x10 ;  /* 0x0000001002047836 */ /* 0x040fe20000000000 */
[----:B------:R-:W-:Y:S01]  /*0230*/  UMOV UR5, 0x50 ;  /* 0x0000005000057882 */ /* 0x000fe20000000000 */
[----:B------:R-:W-:Y:S01]  /*0240*/  SHF.L.U32 R3, R3, R2, RZ ;  /* 0x0000000203037219 */ /* 0x000fe200000006ff */
[----:B------:R-:W-:Y:S01]  /*0250*/  ULEA UR5, UR6, UR5, 0x18 ;  /* 0x0000000506057291 */ /* 0x000fe2000f8ec0ff */
[----:B------:R-:W-:Y:S01]  /*0260*/  IMAD.SHL.U32 R2, R2, 0x20, RZ ;  /* 0x0000002002027824 */ /* 0x000fe200078e00ff */
[----:B------:R-:W-:-:S04]  /*0270*/  SHF.L.U32 R4, R5, R4, RZ ;  /* 0x0000000405047219 */ /* 0x000fc800000006ff */
[----:B------:R-:W-:-:S05]  /*0280*/  LOP3.LUT R3, R4, R3, RZ, 0xfc, !PT ;  /* 0x0000000304037212 */ /* 0x000fca00078efcff */
[----:B------:R2:W-:Y:S04]  /*0290*/  ATOMS.OR RZ, [UR5], R3 ;  /* 0x00000003ffff798c */ /* 0x0005e8000b000005 */
[----:B------:R2:W-:Y:S01]  /*02a0*/  STS [UR4], R2 ;  /* 0x00000002ff007988 */ /* 0x0005e20008000804 */
[----:B------:R-:W-:Y:S05]  /*02b0*/  BRA `(.L_x_2) ;  /* 0x0000000000107947 */ /* 0x000fea0003800000 */
.L_x_1:
[----:B------:R-:W-:Y:S01]  /*02c0*/  IMAD.MOV.U32 R3, RZ, RZ, -0x1 ;  /* 0xffffffffff037424 */ /* 0x000fe200078e00ff */
[----:B------:R-:W-:-:S04]  /*02d0*/  MOV R2, 0x300 ;  /* 0x0000030000027802 */ /* 0x000fc80000000f00 */
[----:B------:R2:W-:Y:S03]  /*02e0*/  STS [UR4], R3 ;  /* 0x00000003ff007988 */ /* 0x0005e60008000804 */
[----:B-12---:R-:W-:Y:S05]  /*02f0*/  CALL.REL.NOINC `($__internal_1_$__cuda_sm10x_tcgen05_guardrail_trap_phase_invalid_during_alloc) ;  /* 0x0000002800307944 */ /* 0x006fea0003c00000 */
.L_x_2:
[----:B------:R-:W-:Y:S05]  /*0300*/  WARPSYNC.ALL ;  /* 0x0000000000007948 */ /* 0x000fea0003800000 */
[----:B------:R-:W-:Y:S01]  /*0310*/  NOP ;  /* 0x0000000000007918 */ /* 0x000fe20000000000 */
.L_x_0:
[----:B------:R-:W3:Y:S08]  /*0320*/  S2UR UR4, SR_CgaCtaId ;  /* 0x00000000000479c3 */ /* 0x000ef00000008800 */
[----:B------:R-:W-:Y:S01]  /*0330*/  BAR.SYNC.DEFER_BLOCKING 0x0 ;  /* 0x0000000000007b1d */ /* 0x000fe20000010000 */
[----:B------:R-:W-:-:S05]  /*0340*/  LOP3.LUT R36, R0, 0xff, RZ, 0xc0, !PT ;  /* 0x000000ff00247812 */ /* 0x000fca00078ec0ff */
[----:B------:R-:W-:Y:S02]  /*0350*/  UMOV UR8, 0x400 ;  /* 0x0000040000087882 */ /* 0x000fe40000000000 */
[----:B--2---:R-:W2:Y:S08]  /*0360*/  LDC R3, c[0x0][0x398] ;  /* 0x0000e600ff037b82 */ /* 0x004eb00000000800 */
[----:B------:R-:W4:Y:S01]  /*0370*/  LDC R7, c[0x0][0x3a0] ;  /* 0x0000e800ff077b82 */ /* 0x000f220000000800 */
[----:B---3--:R-:W-:-:S07]  /*0380*/  ULEA UR8, UR4, UR8, 0x18 ;  /* 0x0000000804087291 */ /* 0x008fce000f8ec0ff */
[----:B------:R-:W3:Y:S02]  /*0390*/  S2UR UR9, SR_CTAID.Y ;  /* 0x00000000000979c3 */ /* 0x000ee40000002600 */
[----:B------:R-:W5:Y:S06]  /*03a0*/  LDS R4, [UR8] ;  /* 0x00000008ff047984 */ /* 0x000f6c0008000800 */
[----:B------:R-:W-:Y:S06]  /*03b0*/  BAR.SYNC.DEFER_BLOCKING 0x0 ;  /* 0x0000000000007b1d */ /* 0x000fec0000010000 */
[----:B------:R-:W-:Y:S05]  /*03c0*/  @P2 BRA `(.L_x_5) ;  /* 0x0000000000182947 */ /* 0x000fea0003800000 */
[----:B------:R-:W-:Y:S01]  /*03d0*/  ELECT P0, URZ, PT ;  /* 0x0000000000ff782f */ /* 0x000fe20003800000 */
[----:B------:R-:W-:Y:S01]  /*03e0*/  IMAD.MOV.U32 R2, RZ, RZ, 0x1 ;  /* 0x00000001ff027424 */ /* 0x000fe200078e00ff */
[----:B------:R-:W-:Y:S01]  /*03f0*/  UMOV UR5, 0x40 ;  /* 0x0000004000057882 */ /* 0x000fe20000000000 */
[----:B------:R-:W-:Y:S01]  /*0400*/  UVIRTCOUNT.DEALLOC.SMPOOL 0x80 ;  /* 0x000000800000784c */ /* 0x000fe20000000000 */
[----:B------:R-:W-:-:S09]  /*0410*/  ULEA UR5, UR4, UR5, 0x18 ;  /* 0x0000000504057291 */ /* 0x000fd2000f8ec0ff */
[----:B------:R5:W-:Y:S03]  /*0420*/  @P0 STS.U8 [UR5], R2 ;  /* 0x00000002ff000988 */ /* 0x000be60008000005 */
.L_x_5:
[----:B------:R-:W5:Y:S01]  /*0430*/  S2UR UR4, SR_CTAID.Z ;  /* 0x00000000000479c3 */ /* 0x000f620000002700 */
[----:B------:R-:W4:Y:S01]  /*0440*/  LDCU UR5, c[0x0][0x370] ;  /* 0x00006e00ff0577ac */ /* 0x000f220008000800 */
[C---:B------:R-:W-:Y:S01]  /*0450*/  ISETP.GE.U32.AND P0, PT, R36.reuse, 0x20, PT ;  /* 0x000000202400780c */ /* 0x040fe20003f06070 */
[----:B--2--5:R-:W-:Y:S01]  /*0460*/  VIADD R2, R3, 0xffffffff ;  /* 0xffffffff03027836 */ /* 0x024fe20000000000 */
[C---:B------:R-:W-:Y:S01]  /*0470*/  ISETP.NE.U32.AND P3, PT, R36.reuse, RZ, PT ;  /* 0x000000ff2400720c */ /* 0x040fe20003f65070 */
[----:B------:R-:W2:Y:S01]  /*0480*/  LDCU UR6, c[0x0][0x374] ;  /* 0x00006e80ff0677ac */ /* 0x000ea20008000800 */
[----:B------:R-:W-:Y:S01]  /*0490*/  LEA R10, R36, UR8, 0x2 ;  /* 0x00000008240a7c11 */ /* 0x000fe2000f8e10ff */
[----:B----4-:R-:W-:Y:S01]  /*04a0*/  VIADD R11, R7, 0xffffffff ;  /* 0xffffffff070b7836 */ /* 0x010fe20000000000 */
[----:B------:R-:W4:Y:S01]  /*04b0*/  S2UR UR7, SR_CTAID.X ;  /* 0x00000000000779c3 */ /* 0x000f220000002500 */
[----:B------:R-:W5:Y:S01]  /*04c0*/  LDCU.64 UR20, c[0x0][0x3c0] ;  /* 0x00007800ff1477ac */ /* 0x000f620008000a00 */
[----:B------:R-:W-:Y:S01]  /*04d0*/  R2UR UR23, R4 ;  /* 0x00000000041772ca */ /* 0x000fe200000e0000 */
[----:B------:R-:W-:Y:S04]  /*04e0*/  BSSY.RECONVERGENT B0, `(.L_x_6) ;  /* 0x0000011000007945 */ /* 0x000fe80003800200 */
[----:B------:R3:W-:Y:S01]  /*04f0*/  @!P0 STS [R10], RZ ;  /* 0x000000ff0a008388 */ /* 0x0007e20000000800 */
[----:B------:R-:W-:-:S03]  /*0500*/  NOP ;  /* 0x0000000000007918 */ /* 0x000fc60000000000 */
[----:B------:R3:W-:Y:S02]  /*0510*/  @!P3 STS [UR8+0x24], R2 ;  /* 0x00002402ff00b988 */ /* 0x0007e40008000808 */
[----:B--23--:R-:W-:Y:S02]  /*0520*/  UIMAD UR4, UR4, UR6, UR9 ;  /* 0x00000006040472a4 */ /* 0x00cfe4000f8e0209 */
[----:B------:R2:W-:Y:S02]  /*0530*/  @!P3 STS [UR8+0x20], R11 ;  /* 0x0000200bff00b988 */ /* 0x0005e40008000808 */
[----:B----4-:R-:W-:-:S04]  /*0540*/  UIMAD UR4, UR4, UR5, UR7 ;  /* 0x00000005040472a4 */ /* 0x010fc8000f8e0207 */
[----:B------:R-:W-:-:S04]  /*0550*/  UIMAD UR4, UR4, 0x180, URZ ;  /* 0x00000180040478a4 */ /* 0x000fc8000f8e02ff */
[----:B-----5:R-:W-:-:S04]  /*0560*/  UIADD3 UR24, UP0, UPT, UR4, UR20, URZ ;  /* 0x0000001404187290 */ /* 0x020fc8000ff1e0ff */
[----:B------:R-:W-:Y:S01]  /*0570*/  ULEA.HI.X.SX32 UR25, UR4, UR21, 0x1, UP0 ;  /* 0x0000001504197291 */ /* 0x000fe200080f0eff */
[----:B--2---:R-:W-:Y:S11]  /*0580*/  @P3 BRA `(.L_x_7) ;  /* 0x0000000000183947 */ /* 0x004ff60003800000 */
[----:B------:R-:W2:Y:S01]  /*0590*/  LDS R3, [UR8+0x8] ;  /* 0x00000808ff037984 */ /* 0x000ea20008000800 */
[----:B------:R-:W3:Y:S01]  /*05a0*/  LDC.64 R8, c[0x0][0x380] ;  /* 0x0000e000ff087b82 */ /* 0x000ee20000000a00 */
[----:B------:R-:W-:Y:S02]  /*05b0*/  IMAD.MOV.U32 R4, RZ, RZ, 0x70 ;  /* 0x00000070ff047424 */ /* 0x000fe400078e00ff */
[----:B---3--:R3:W-:Y:S03]  /*05c0*/  STS.64 [UR8], R8 ;  /* 0x00000008ff007988 */ /* 0x0087e60008000a08 */
[----:B--2---:R-:W-:-:S05]  /*05d0*/  LOP3.LUT R3, R3, 0x10, R4, 0xd8, !PT ;  /* 0x0000001003037812 */ /* 0x004fca00078ed804 */
[----:B------:R3:W-:Y:S02]  /*05e0*/  STS [UR8+0x8], R3 ;  /* 0x00000803ff007988 */ /* 0x0007e40008000808 */
.L_x_7:
[----:B------:R-:W-:Y:S05]  /*05f0*/  BSYNC.RECONVERGENT B0 ;  /* 0x0000000000007941 */ /* 0x000fea0003800200 */
.L_x_6:
[----:B------:R-:W-:Y:S04]  /*0600*/  BSSY.RECONVERGENT B0, `(.L_x_8) ;  /* 0x000000a000007945 */ /* 0x000fe80003800200 */
[----:B------:R-:W-:Y:S05]  /*0610*/  @P3 BRA `(.L_x_9) ;  /* 0x0000000000203947 */ /* 0x000fea0003800000 */
[----:B---3--:R-:W2:Y:S01]  /*0620*/  LDS R3, [UR8+0x34] ;  /* 0x00003408ff037984 */ /* 0x008ea20008000800 */
[----:B------:R-:W-:Y:S02]  /*0630*/  IMAD.MOV.U32 R4, RZ, RZ, 0x1f000000 ;  /* 0x1f000000ff047424 */ /* 0x000fe400078e00ff */
[----:B------:R-:W-:Y:S01]  /*0640*/  @!P3 IMAD.MOV.U32 R5, RZ, RZ, 0x7f ;  /* 0x0000007fff05b424 */ /* 0x000fe200078e00ff */
[----:B------:R-:W3:Y:S02]  /*0650*/  @!P3 LDS R6, [UR8+0x38] ;  /* 0x00003808ff06b984 */ /* 0x000ee40008000800 */
[----:B--2---:R-:W-:Y:S02]  /*0660*/  LOP3.LUT R3, R3, 0xff000000, R4, 0xb8, !PT ;  /* 0xff00000003037812 */ /* 0x004fe400078eb804 */
[----:B---3--:R-:W-:-:S03]  /*0670*/  @!P3 LOP3.LUT R4, R6, 0xff, R5, 0xb8, !PT ;  /* 0x000000ff0604b812 */ /* 0x008fc600078eb805 */
[----:B------:R2:W-:Y:S04]  /*0680*/  STS [UR8+0x34], R3 ;  /* 0x00003403ff007988 */ /* 0x0005e80008000808 */
[----:B------:R2:W-:Y:S02]  /*0690*/  @!P3 STS [UR8+0x38], R4 ;  /* 0x00003804ff00b988 */ /* 0x0005e40008000808 */
.L_x_9:
[----:B------:R-:W-:Y:S05]  /*06a0*/  BSYNC.RECONVERGENT B0 ;  /* 0x0000000000007941 */ /* 0x000fea0003800200 */
.L_x_8:
[----:B------:R-:W-:Y:S04]  /*06b0*/  BSSY.RECONVERGENT B0, `(.L_x_10) ;  /* 0x000000e000007945 */ /* 0x000fe80003800200 */
[----:B------:R-:W-:Y:S05]  /*06c0*/  @P3 BRA `(.L_x_11) ;  /* 0x0000000000303947 */ /* 0x000fea0003800000 */
[----:B--2---:R-:W2:Y:S01]  /*06d0*/  LDS R4, [UR8+0x34] ;  /* 0x00003408ff047984 */ /* 0x004ea20008000800 */
[----:B---3--:R-:W3:Y:S03]  /*06e0*/  LDC.64 R8, c[0x0][0x3a8] ;  /* 0x0000ea00ff087b82 */ /* 0x008ee60000000a00 */
[----:B------:R-:W4:Y:S01]  /*06f0*/  LDS R3, [UR8+0x1c] ;  /* 0x00001c08ff037984 */ /* 0x000f220008000800 */
[C---:B---3--:R-:W-:Y:S01]  /*0700*/  SHF.L.U64.HI R6, R8.reuse, 0x1, R9 ;  /* 0x0000000108067819 */ /* 0x048fe20000010209 */
[----:B------:R-:W-:-:S03]  /*0710*/  IMAD.SHL.U32 R5, R8, 0x2, RZ ;  /* 0x0000000208057824 */ /* 0x000fc600078e00ff */
[--C-:B------:R-:W-:Y:S02]  /*0720*/  SHF.R.U32.HI R8, RZ, 0x4, R6.reuse ;  /* 0x00000004ff087819 */ /* 0x100fe40000011606 */
[----:B------:R-:W-:-:S05]  /*0730*/  SHF.R.U64 R5, R5, 0x4, R6 ;  /* 0x0000000405057819 */ /* 0x000fca0000001206 */
[----:B------:R5:W-:Y:S01]  /*0740*/  STS [UR8+0xc], R5 ;  /* 0x00000c05ff007988 */ /* 0x000be20008000808 */
[----:B--2---:R-:W-:Y:S02]  /*0750*/  LOP3.LUT R4, R4, 0x7, RZ, 0xb8, !PT ;  /* 0x0000000704047812 */ /* 0x004fe400078eb8ff */
[----:B----4-:R-:W-:-:S03]  /*0760*/  LOP3.LUT R3, R3, 0xf, R8, 0xb8, !PT ;  /* 0x0000000f03037812 */ /* 0x010fc600078eb808 */
[----:B------:R5:W-:Y:S04]  /*0770*/  STS [UR8+0x34], R4 ;  /* 0x00003404ff007988 */ /* 0x000be80008000808 */
[----:B------:R5:W-:Y:S02]  /*0780*/  STS [UR8+0x1c], R3 ;  /* 0x00001c03ff007988 */ /* 0x000be40008000808 */
.L_x_11:
[----:B------:R-:W-:Y:S05]  /*0790*/  BSYNC.RECONVERGENT B0 ;  /* 0x0000000000007941 */ /* 0x000fea0003800200 */
.L_x_10:
[----:B------:R-:W-:Y:S04]  /*07a0*/  BSSY.RECONVERGENT B1, `(.L_x_12) ;  /* 0x000001a000017945 */ /* 0x000fe80003800200 */
[----:B------:R-:W-:Y:S04]  /*07b0*/  BSSY.RELIABLE B0, `(.L_x_13) ;  /* 0x0000015000007945 */ /* 0x000fe80003800100 */
[----:B------:R-:W-:Y:S05]  /*07c0*/  @P3 BRA `(.L_x_14) ;  /* 0x0000000000203947 */ /* 0x000fea0003800000 */
[----:B--23-5:R-:W2:Y:S02]  /*07d0*/  LDS R3, [UR8+0x34] ;  /* 0x00003408ff037984 */ /* 0x02cea40008000800 */
[----:B--2---:R-:W-:-:S05]  /*07e0*/  LOP3.LUT R3, R3, 0x38, RZ, 0xb8, !PT ;  /* 0x0000003803037812 */ /* 0x004fca00078eb8ff */
[----:B------:R2:W-:Y:S01]  /*07f0*/  STS [UR8+0x34], R3 ;  /* 0x00003403ff007988 */ /* 0x0005e20008000808 */
[----:B------:R-:W-:Y:S05]  /*0800*/  @P3 BRA `(.L_x_15) ;  /* 0x0000000000203947 */ /* 0x000fea0003800000 */
[----:B--2---:R-:W2:Y:S01]  /*0810*/  LDS R3, [UR8+0x8] ;  /* 0x00000808ff037984 */ /* 0x004ea20008000800 */
[----:B------:R-:W-:-:S05]  /*0820*/  IMAD.MOV.U32 R4, RZ, RZ, 0x780 ;  /* 0x00000780ff047424 */ /* 0x000fca00078e00ff */
[----:B--2---:R-:W-:-:S05]  /*0830*/  LOP3.LUT R3, R3, 0x500, R4, 0xd8, !PT ;  /* 0x0000050003037812 */ /* 0x004fca00078ed804 */
[----:B------:R4:W-:Y:S02]  /*0840*/  STS [UR8+0x8], R3 ;  /* 0x00000803ff007988 */ /* 0x0009e40008000808 */
.L_x_14:
[----:B------:R-:W-:Y:S05]  /*0850*/  @P3 BRA `(.L_x_16) ;  /* 0x0000000000283947 */ /* 0x000fea0003800000 */
[----:B--2345:R-:W2:Y:S02]  /*0860*/  LDS R3, [UR8+0x8] ;  /* 0x00000808ff037984 */ /* 0x03cea40008000800 */
[----:B--2---:R-:W-:-:S05]  /*0870*/  LOP3.LUT R3, R3, 0x1800, RZ, 0xb8, !PT ;  /* 0x0000180003037812 */ /* 0x004fca00078eb8ff */
[----:B------:R3:W-:Y:S02]  /*0880*/  STS [UR8+0x8], R3 ;  /* 0x00000803ff007988 */ /* 0x0007e40008000808 */
.L_x_15:
[----:B------:R-:W-:Y:S05]  /*0890*/  @P3 BREAK.RELIABLE B0 ;  /* 0x0000000000003942 */ /* 0x000fea0003800100 */
[----:B------:R-:W-:Y:S05]  /*08a0*/  @P3 BRA `(.L_x_17) ;  /* 0x0000000000243947 */ /* 0x000fea0003800000 */
[----:B------:R-:W4:Y:S01]  /*08b0*/  LDS R4, [UR8+0x8] ;  /* 0x00000808ff047984 */ /* 0x000f220008000800 */
[----:B--23--:R-:W-:-:S05]  /*08c0*/  IMAD.MOV.U32 R3, RZ, RZ, 0x6000 ;  /* 0x00006000ff037424 */ /* 0x00cfca00078e00ff */
[----:B----4-:R-:W-:-:S04]  /*08d0*/  LOP3.LUT R3, R4, 0x4000, R3, 0xd8, !PT ;  /* 0x0000400004037812 */ /* 0x010fc800078ed803 */
[----:B------:R-:W-:-:S05]  /*08e0*/  LOP3.LUT R3, R3, 0x400000, RZ, 0xb8, !PT ;  /* 0x0040000003037812 */ /* 0x000fca00078eb8ff */
[----:B------:R2:W-:Y:S02]  /*08f0*/  STS [UR8+0x8], R3 ;  /* 0x00000803ff007988 */ /* 0x0005e40008000808 */
.L_x_16:
[----:B------:R-:W-:Y:S05]  /*0900*/  BSYNC.RELIABLE B0 ;  /* 0x0000000000007941 */ /* 0x000fea0003800100 */
.L_x_13:
[----:B--2345:R-:W2:Y:S02]  /*0910*/  @!P3 LDS R3, [UR8+0x8] ;  /* 0x00000808ff03b984 */ /* 0x03cea40008000800 */
[----:B--2---:R-:W-:-:S05]  /*0920*/  @!P3 LOP3.LUT R3, R3, 0x8000, RZ, 0xb8, !PT ;  /* 0x000080000303b812 */ /* 0x004fca00078eb8ff */
[----:B------:R4:W-:Y:S02]  /*0930*/  @!P3 STS [UR8+0x8], R3 ;  /* 0x00000803ff00b988 */ /* 0x0009e40008000808 */
.L_x_17:
[----:B------:R-:W-:Y:S05]  /*0940*/  BSYNC.RECONVERGENT B1 ;  /* 0x0000000000017941 */ /* 0x000fea0003800200 */
.L_x_12:
[----:B------:R-:W-:Y:S05]  /*0950*/  WARPSYNC.ALL ;  /* 0x0000000000007948 */ /* 0x000fea0003800000 */
[----:B------:R-:W-:Y:S01]  /*0960*/  NOP ;  /* 0x0000000000007918 */ /* 0x000fe20000000000 */
[----:B--234-:R-:W2:Y:S02]  /*0970*/  LDC R3, c[0x0][0x39c] ;  /* 0x0000e700ff037b82 */ /* 0x01cea40000000800 */
[----:B--2---:R-:W-:Y:S01]  /*0980*/  VIADD R3, R3, 0xffffffff ;  /* 0xffffffff03037836 */ /* 0x004fe20000000000 */
[----:B------:R-:W-:Y:S06]  /*0990*/  @P0 BRA `(.L_x_18) ;  /* 0x0000000000300947 */ /* 0x000fec0003800000 */
[----:B------:R-:W2:Y:S01]  /*09a0*/  S2R R4, SR_LANEID ;  /* 0x0000000000047919 */ /* 0x000ea20000000000 */
[----:B------:R-:W-:Y:S05]  /*09b0*/  WARPSYNC.ALL ;  /* 0x0000000000007948 */ /* 0x000fea0003800000 */
[----:B------:R-:W-:Y:S01]  /*09c0*/  NOP ;  /* 0x0000000000007918 */ /* 0x000fe20000000000 */
[----:B--2---:R-:W-:-:S05]  /*09d0*/  IMAD.SHL.U32 R6, R4, 0x4, RZ ;  /* 0x0000000404067824 */ /* 0x004fca00078e00ff */
[----:B------:R-:W2:Y:S01]  /*09e0*/  LDS R9, [R6+UR8] ;  /* 0x0000000806097984 */ /* 0x000ea20008000800 */
[----:B------:R-:W-:-:S05]  /*09f0*/  IADD3 R4, P1, PT, R6, UR24, RZ ;  /* 0x0000001806047c10 */ /* 0x000fca000ff3e0ff */
[----:B------:R-:W-:-:S05]  /*0a00*/  IMAD.X R5, RZ, RZ, UR25, P1 ;  /* 0x00000019ff057e24 */ /* 0x000fca00088e06ff */
[----:B--2---:R2:W3:Y:S01]  /*0a10*/  ATOMG.E.EXCH.STRONG.GPU PT, RZ, [R4], R9 ;  /* 0x0000000904ff73a8 */ /* 0x0044e200041ee100 */
[----:B------:R-:W-:-:S04]  /*0a20*/  DEPBAR {5,4,3,2,1,0} ;  /* 0x0000003f0000791a */ /* 0x000fc80000000000 */
[----:B------:R-:W4:Y:S02]  /*0a30*/  CCTL.E.C.LDCU.IV.DEEP [UR24] ;  /* 0x0000000018007540 */ /* 0x000f240009c08000 */
[----:B----4-:R2:W-:Y:S01]  /*0a40*/  UTMACCTL.IV [UR24] ;  /* 0x00000000180079b9 */ /* 0x0105e20008000000 */
[----:B------:R-:W-:Y:S01]  /*0a50*/  NOP ;  /* 0x0000000000007918 */ /* 0x000fe20000000000 */
.L_x_18:
[----:B------:R-:W-:Y:S05]  /*0a60*/  @P0 BRA `(.L_x_19) ;  /* 0x00000000000c0947 */ /* 0x000fea0003800000 */
[----:B------:R0:W-:Y:S01]  /*0a70*/  UTMACMDFLUSH ;  /* 0x00000000000079b7 */ /* 0x0001e20000000000 */
[----:B------:R-:W-:Y:S05]  /*0a80*/  @P0 BRA `(.L_x_19) ;  /* 0x0000000000040947 */ /* 0x000fea0003800000 */
[----:B------:R-:W-:-:S04]  /*0a90*/  DEPBAR.LE SB0, 0x0 ;  /* 0x000080000000791a */ /* 0x000fc80000000000 */
.L_x_19:
[----:B------:R-:W-:Y:S05]  /*0aa0*/  WARPSYNC.ALL ;  /* 0x0000000000007948 */ /* 0x000fea0003800000 */
[----:B------:R-:W-:Y:S01]  /*0ab0*/  NOP ;  /* 0x0000000000007918 */ /* 0x000fe20000000000 */
[----:B---3--:R-:W-:Y:S06]  /*0ac0*/  BAR.SYNC.DEFER_BLOCKING 0x0 ;  /* 0x0000000000007b1d */ /* 0x008fec0000010000 */
[----:B------:R-:W-:Y:S02]  /*0ad0*/  BSSY.RECONVERGENT B1, `(.L_x_20) ;  /* 0x000000b000017945 */ /* 0x000fe40003800200 */
[----:B------:R-:W-:Y:S06]  /*0ae0*/  BAR.SYNC.DEFER_BLOCKING 0x0 ;  /* 0x0000000000007b1d */ /* 0x000fec0000010000 */
[----:B------:R3:W-:Y:S01]  /*0af0*/  @!P0 STS [R10], RZ ;  /* 0x000000ff0a008388 */ /* 0x0007e20000000800 */
[----:B------:R-:W-:Y:S01]  /*0b00*/  NOP ;  /* 0x0000000000007918 */ /* 0x000fe20000000000 */
[----:B------:R-:W-:Y:S05]  /*0b10*/  @P3 BRA `(.L_x_21) ;  /* 0x0000000000183947 */ /* 0x000fea0003800000 */
[----:B--2---:R-:W2:Y:S01]  /*0b20*/  LDS R4, [UR8+0x8] ;  /* 0x00000808ff047984 */ /* 0x004ea20008000800 */
[----:B------:R-:W4:Y:S01]  /*0b30*/  LDC.64 R8, c[0x0][0x388] ;  /* 0x0000e200ff087b82 */ /* 0x000f220000000a00 */
[----:B------:R-:W-:Y:S02]  /*0b40*/  IMAD.MOV.U32 R5, RZ, RZ, 0x70 ;  /* 0x00000070ff057424 */ /* 0x000fe400078e00ff */
[----:B----4-:R4:W-:Y:S03]  /*0b50*/  STS.64 [UR8], R8 ;  /* 0x00000008ff007988 */ /* 0x0109e60008000a08 */
[----:B--2---:R-:W-:-:S05]  /*0b60*/  LOP3.LUT R4, R4, 0x10, R5, 0xd8, !PT ;  /* 0x0000001004047812 */ /* 0x004fca00078ed805 */
[----:B------:R4:W-:Y:S02]  /*0b70*/  STS [UR8+0x8], R4 ;  /* 0x00000804ff007988 */ /* 0x0009e40008000808 */
.L_x_21:
[----:B--2---:R-:W-:Y:S05]  /*0b80*/  BSYNC.RECONVERGENT B1 ;  /* 0x0000000000017941 */ /* 0x004fea0003800200 */
.L_x_20:
[----:B------:R-:W-:Y:S04]  /*0b90*/  BSSY.RECONVERGENT B1, `(.L_x_22) ;  /* 0x000000a000017945 */ /* 0x000fe80003800200 */
[----:B------:R-:W-:Y:S05]  /*0ba0*/  @P3 BRA `(.L_x_23) ;  /* 0x0000000000203947 */ /* 0x000fea0003800000 */
[----:B----4-:R-:W2:Y:S01]  /*0bb0*/  LDS R4, [UR8+0x34] ;  /* 0x00003408ff047984 */ /* 0x010ea20008000800 */
[----:B------:R-:W-:Y:S02]  /*0bc0*/  IMAD.MOV.U32 R5, RZ, RZ, 0x3f000000 ;  /* 0x3f000000ff057424 */ /* 0x000fe400078e00ff */
[----:B------:R-:W-:Y:S01]  /*0bd0*/  @!P3 IMAD.MOV.U32 R6, RZ, RZ, 0x1f ;  /* 0x0000001fff06b424 */ /* 0x000fe200078e00ff */
[----:B------:R-:W4:Y:S02]  /*0be0*/  @!P3 LDS R9, [UR8+0x38] ;  /* 0x00003808ff09b984 */ /* 0x000f240008000800 */
[----:B--2---:R-:W-:Y:S02]  /*0bf0*/  LOP3.LUT R4, R4, 0xff000000, R5, 0xb8, !PT ;  /* 0xff00000004047812 */ /* 0x004fe400078eb805 */
[----:B----4-:R-:W-:-:S03]  /*0c00*/  @!P3 LOP3.LUT R5, R9, 0xff, R6, 0xb8, !PT ;  /* 0x000000ff0905b812 */ /* 0x010fc600078eb806 */
[----:B------:R2:W-:Y:S04]  /*0c10*/  STS [UR8+0x34], R4 ;  /* 0x00003404ff007988 */ /* 0x0005e80008000808 */
[----:B------:R2:W-:Y:S02]  /*0c20*/  @!P3 STS [UR8+0x38], R5 ;  /* 0x00003805ff00b988 */ /* 0x0005e40008000808 */
.L_x_23:
[----:B------:R-:W-:Y:S05]  /*0c30*/  BSYNC.RECONVERGENT B1 ;  /* 0x0000000000017941 */ /* 0x000fea0003800200 */
.L_x_22:
[----:B------:R-:W-:Y:S04]  /*0c40*/  BSSY.RECONVERGENT B1, `(.L_x_24) ;  /* 0x0000004000017945 */ /* 0x000fe80003800200 */
[----:B------:R-:W-:Y:S05]  /*0c50*/  @P3 BRA `(.L_x_25) ;  /* 0x0000000000083947 */ /* 0x000fea0003800000 */
[----:B------:R5:W-:Y:S04]  /*0c60*/  STS [UR8+0x24], R11 ;  /* 0x0000240bff007988 */ /* 0x000be80008000808 */
[----:B------:R5:W-:Y:S02]  /*0c70*/  STS [UR8+0x20], R3 ;  /* 0x00002003ff007988 */ /* 0x000be40008000808 */
.L_x_25:
[----:B------:R-:W-:Y:S05]  /*0c80*/  BSYNC.RECONVERGENT B1 ;  /* 0x0000000000017941 */ /* 0x000fea0003800200 */
.L_x_24:
[----:B------:R-:W-:Y:S04]  /*0c90*/  BSSY.RECONVERGENT B1, `(.L_x_26) ;  /* 0x000000e000017945 */ /* 0x000fe80003800200 */
[----:B------:R-:W-:Y:S05]  /*0ca0*/  @P3 BRA `(.L_x_27) ;  /* 0x0000000000303947 */ /* 0x000fea0003800000 */
[----:B--2---:R-:W2:Y:S01]  /*0cb0*/  LDS R5, [UR8+0x34] ;  /* 0x00003408ff057984 */ /* 0x004ea20008000800 */
[----:B----4-:R-:W4:Y:S03]  /*0cc0*/  LDC.64 R8, c[0x0][0x3b0] ;  /* 0x0000ec00ff087b82 */ /* 0x010f260000000a00 */
[----:B------:R-:W3:Y:S01]  /*0cd0*/  LDS R4, [UR8+0x1c] ;  /* 0x00001c08ff047984 */ /* 0x000ee20008000800 */
[C---:B----4-:R-:W-:Y:S01]  /*0ce0*/  SHF.L.U64.HI R9, R8.reuse, 0x1, R9 ;  /* 0x0000000108097819 */ /* 0x050fe20000010209 */
[----:B------:R-:W-:-:S03]  /*0cf0*/  IMAD.SHL.U32 R6, R8, 0x2, RZ ;  /* 0x0000000208067824 */ /* 0x000fc600078e00ff */
[--C-:B-----5:R-:W-:Y:S02]  /*0d00*/  SHF.R.U32.HI R11, RZ, 0x4, R9.reuse ;  /* 0x00000004ff0b7819 */ /* 0x120fe40000011609 */
[----:B------:R-:W-:-:S05]  /*0d10*/  SHF.R.U64 R6, R6, 0x4, R9 ;  /* 0x0000000406067819 */ /* 0x000fca0000001209 */
[----:B------:R4:W-:Y:S01]  /*0d20*/  STS [UR8+0xc], R6 ;  /* 0x00000c06ff007988 */ /* 0x0009e20008000808 */
[----:B--2---:R-:W-:Y:S02]  /*0d30*/  LOP3.LUT R5, R5, 0x7, RZ, 0xb8, !PT ;  /* 0x0000000705057812 */ /* 0x004fe400078eb8ff */
[----:B---3--:R-:W-:-:S03]  /*0d40*/  LOP3.LUT R4, R4, 0xf, R11, 0xb8, !PT ;  /* 0x0000000f04047812 */ /* 0x008fc600078eb80b */
[----:B------:R4:W-:Y:S04]  /*0d50*/  STS [UR8+0x34], R5 ;  /* 0x00003405ff007988 */ /* 0x0009e80008000808 */
[----:B------:R4:W-:Y:S02]  /*0d60*/  STS [UR8+0x1c], R4 ;  /* 0x00001c04ff007988 */ /* 0x0009e40008000808 */
.L_x_27:
[----:B------:R-:W-:Y:S05]  /*0d70*/  BSYNC.RECONVERGENT B1 ;  /* 0x0000000000017941 */ /* 0x000fea0003800200 */
.L_x_26:
[----:B------:R-:W-:Y:S04]  /*0d80*/  BSSY.RECONVERGENT B2, `(.L_x_28) ;  /* 0x000001a000027945 */ /* 0x000fe80003800200 */
[----:B------:R-:W-:Y:S04]  /*0d90*/  BSSY.RELIABLE B1, `(.L_x_29) ;  /* 0x0000015000017945 */ /* 0x000fe80003800100 */
[----:B------:R-:W-:Y:S05]  /*0da0*/  @P3 BRA `(.L_x_30) ;  /* 0x0000000000203947 */ /* 0x000fea0003800000 */
[----:B--2-4-:R-:W2:Y:S02]  /*0db0*/  LDS R4, [UR8+0x34] ;  /* 0x00003408ff047984 */ /* 0x014ea40008000800 */
[----:B--2---:R-:W-:-:S05]  /*0dc0*/  LOP3.LUT R4, R4, 0x38, RZ, 0xb8, !PT ;  /* 0x0000003804047812 */ /* 0x004fca00078eb8ff */
[----:B------:R2:W-:Y:S01]  /*0dd0*/  STS [UR8+0x34], R4 ;  /* 0x00003404ff007988 */ /* 0x0005e20008000808 */
[----:B------:R-:W-:Y:S05]  /*0de0*/  @P3 BRA `(.L_x_31) ;  /* 0x0000000000203947 */ /* 0x000fea0003800000 */
[----:B--2---:R-:W2:Y:S01]  /*0df0*/  LDS R4, [UR8+0x8] ;  /* 0x00000808ff047984 */ /* 0x004ea20008000800 */
[----:B------:R-:W-:-:S05]  /*0e00*/  IMAD.MOV.U32 R5, RZ, RZ, 0x780 ;  /* 0x00000780ff057424 */ /* 0x000fca00078e00ff */
[----:B--2---:R-:W-:-:S05]  /*0e10*/  LOP3.LUT R4, R4, 0x500, R5, 0xd8, !PT ;  /* 0x0000050004047812 */ /* 0x004fca00078ed805 */
[----:B------:R2:W-:Y:S02]  /*0e20*/  STS [UR8+0x8], R4 ;  /* 0x00000804ff007988 */ /* 0x0005e40008000808 */
.L_x_30:
[----:B------:R-:W-:Y:S05]  /*0e30*/  @P3 BRA `(.L_x_32) ;  /* 0x0000000000283947 */ /* 0x000fea0003800000 */
[----:B--2-4-:R-:W2:Y:S02]  /*0e40*/  LDS R4, [UR8+0x8] ;  /* 0x00000808ff047984 */ /* 0x014ea40008000800 */
[----:B--2---:R-:W-:-:S05]  /*0e50*/  LOP3.LUT R4, R4, 0x1800, RZ, 0xb8, !PT ;  /* 0x0000180004047812 */ /* 0x004fca00078eb8ff */
[----:B------:R4:W-:Y:S02]  /*0e60*/  STS [UR8+0x8], R4 ;  /* 0x00000804ff007988 */ /* 0x0009e40008000808 */
.L_x_31:
[----:B------:R-:W-:Y:S05]  /*0e70*/  @P3 BREAK.RELIABLE B1 ;  /* 0x0000000000013942 */ /* 0x000fea0003800100 */
[----:B------:R-:W-:Y:S05]  /*0e80*/  @P3 BRA `(.L_x_33) ;  /* 0x0000000000243947 */ /* 0x000fea0003800000 */
[----:B--2-4-:R-:W2:Y:S01]  /*0e90*/  LDS R4, [UR8+0x8] ;  /* 0x00000808ff047984 */ /* 0x014ea20008000800 */
[----:B------:R-:W-:-:S05]  /*0ea0*/  IMAD.MOV.U32 R5, RZ, RZ, 0x6000 ;  /* 0x00006000ff057424 */ /* 0x000fca00078e00ff */
[----:B--2---:R-:W-:-:S04]  /*0eb0*/  LOP3.LUT R4, R4, 0x6000, R5, 0xd8, !PT ;  /* 0x0000600004047812 */ /* 0x004fc800078ed805 */
[----:B------:R-:W-:-:S05]  /*0ec0*/  LOP3.LUT R4, R4, 0x400000, RZ, 0xb8, !PT ;  /* 0x0040000004047812 */ /* 0x000fca00078eb8ff */
[----:B------:R2:W-:Y:S02]  /*0ed0*/  STS [UR8+0x8], R4 ;  /* 0x00000804ff007988 */ /* 0x0005e40008000808 */
.L_x_32:
[----:B------:R-:W-:Y:S05]  /*0ee0*/  BSYNC.RELIABLE B1 ;  /* 0x0000000000017941 */ /* 0x000fea0003800100 */
.L_x_29:
[----:B--2-4-:R-:W2:Y:S02]  /*0ef0*/  @!P3 LDS R4, [UR8+0x8] ;  /* 0x00000808ff04b984 */ /* 0x014ea40008000800 */
[----:B--2---:R-:W-:-:S05]  /*0f00*/  @!P3 LOP3.LUT R4, R4, 0x8000, RZ, 0xb8, !PT ;  /* 0x000080000404b812 */ /* 0x004fca00078eb8ff */
[----:B------:R2:W-:Y:S02]  /*0f10*/  @!P3 STS [UR8+0x8], R4 ;  /* 0x00000804ff00b988 */ /* 0x0005e40008000808 */
.L_x_33:
[----:B------:R-:W-:Y:S05]  /*0f20*/  BSYNC.RECONVERGENT B2 ;  /* 0x0000000000027941 */ /* 0x000fea0003800200 */
.L_x_28:
[----:B------:R-:W-:Y:S05]  /*0f30*/  WARPSYNC.ALL ;  /* 0x0000000000007948 */ /* 0x000fea0003800000 */
[----:B------:R-:W-:Y:S01]  /*0f40*/  NOP ;  /* 0x0000000000007918 */ /* 0x000fe20000000000 */
[----:B------:R-:W-:-:S04]  /*0f50*/  UIADD3 UR5, UPT, UPT, UR4, 0x80, URZ ;  /* 0x0000008004057890 */ /* 0x000fc8000fffe0ff */
[----:B------:R-:W-:-:S04]  /*0f60*/  UIADD3 UR26, UP0, UPT, UR5, UR20, URZ ;  /* 0x00000014051a7290 */ /* 0x000fc8000ff1e0ff */
[----:B------:R-:W-:Y:S01]  /*0f70*/  ULEA.HI.X.SX32 UR27, UR5, UR21, 0x1, UP0 ;  /* 0x00000015051b7291 */ /* 0x000fe200080f0eff */
[----:B------:R-:W-:Y:S11]  /*0f80*/  @P0 BRA `(.L_x_34) ;  /* 0x0000000000300947 */ /* 0x000ff60003800000 */
[----:B--2-4-:R-:W2:Y:S01]  /*0f90*/  S2R R4, SR_LANEID ;  /* 0x0000000000047919 */ /* 0x014ea20000000000 */
[----:B------:R-:W-:Y:S05]  /*0fa0*/  WARPSYNC.ALL ;  /* 0x0000000000007948 */ /* 0x000fea0003800000 */
[----:B------:R-:W-:Y:S01]  /*0fb0*/  NOP ;  /* 0x0000000000007918 */ /* 0x000fe20000000000 */
[----:B--2---:R-:W-:-:S05]  /*0fc0*/  IMAD.SHL.U32 R6, R4, 0x4, RZ ;  /* 0x0000000404067824 */ /* 0x004fca00078e00ff */
[----:B------:R-:W2:Y:S01]  /*0fd0*/  LDS R9, [R6+UR8] ;  /* 0x0000000806097984 */ /* 0x000ea20008000800 */
[----:B------:R-:W-:-:S05]  /*0fe0*/  IADD3 R4, P1, PT, R6, UR26, RZ ;  /* 0x0000001a06047c10 */ /* 0x000fca000ff3e0ff */
[----:B------:R-:W-:-:S05]  /*0ff0*/  IMAD.X R5, RZ, RZ, UR27, P1 ;  /* 0x0000001bff057e24 */ /* 0x000fca00088e06ff */
[----:B--2---:R2:W4:Y:S01]  /*1000*/  ATOMG.E.EXCH.STRONG.GPU PT, RZ, [R4], R9 ;  /* 0x0000000904ff73a8 */ /* 0x00452200041ee100 */
[----:B------:R-:W-:-:S04]  /*1010*/  DEPBAR {5,4,3,2,1,0} ;  /* 0x0000003f0000791a */ /* 0x000fc80000000000 */
[----:B------:R-:W3:Y:S02]  /*1020*/  CCTL.E.C.LDCU.IV.DEEP [UR26] ;  /* 0x000000001a007540 */ /* 0x000ee40009c08000 */
[----:B---3--:R2:W-:Y:S01]  /*1030*/  UTMACCTL.IV [UR26] ;  /* 0x000000001a0079b9 */ /* 0x0085e20008000000 */
[----:B------:R-:W-:Y:S01]  /*1040*/  NOP ;  /* 0x0000000000007918 */ /* 0x000fe20000000000 */
.L_x_34:
[----:B------:R-:W-:Y:S05]  /*1050*/  @P0 BRA `(.L_x_35) ;  /* 0x00000000000c0947 */ /* 0x000fea0003800000 */
[----:B------:R0:W-:Y:S01]  /*1060*/  UTMACMDFLUSH ;  /* 0x00000000000079b7 */ /* 0x0001e20000000000 */
[----:B------:R-:W-:Y:S05]  /*1070*/  @P0 BRA `(.L_x_35) ;  /* 0x0000000000040947 */ /* 0x000fea0003800000 */
[----:B------:R-:W-:-:S04]  /*1080*/  DEPBAR.LE SB0, 0x0 ;  /* 0x000080000000791a */ /* 0x000fc80000000000 */
.L_x_35:
[----:B------:R-:W-:Y:S05]  /*1090*/  WARPSYNC.ALL ;  /* 0x0000000000007948 */ /* 0x000fea0003800000 */
[----:B------:R-:W-:Y:S01]  /*10a0*/  NOP ;  /* 0x0000000000007918 */ /* 0x000fe20000000000 */
[----:B----4-:R-:W-:Y:S06]  /*10b0*/  BAR.SYNC.DEFER_BLOCKING 0x0 ;  /* 0x0000000000007b1d */ /* 0x010fec0000010000 */
[----:B------:R-:W-:Y:S02]  /*10c0*/  BSSY.RECONVERGENT B2, `(.L_x_36) ;  /* 0x000000b000027945 */ /* 0x000fe40003800200 */
[----:B------:R-:W-:Y:S06]  /*10d0*/  BAR.SYNC.DEFER_BLOCKING 0x0 ;  /* 0x0000000000007b1d */ /* 0x000fec0000010000 */
[----:B------:R4:W-:Y:S01]  /*10e0*/  @!P0 STS [R10], RZ ;  /* 0x000000ff0a008388 */ /* 0x0009e20000000800 */
[----:B------:R-:W-:Y:S01]  /*10f0*/  NOP ;  /* 0x0000000000007918 */ /* 0x000fe20000000000 */
[----:B------:R-:W-:Y:S05]  /*1100*/  @P3 BRA `(.L_x_37) ;  /* 0x0000000000183947 */ /* 0x000fea0003800000 */
[----:B--2---:R-:W2:Y:S01]  /*1110*/  LDS R4, [UR8+0x8] ;  /* 0x00000808ff047984 */ /* 0x004ea20008000800 */
[----:B------:R-:W3:Y:S01]  /*1120*/  LDC.64 R8, c[0x0][0x390] ;  /* 0x0000e400ff087b82 */ /* 0x000ee20000000a00 */
[----:B------:R-:W-:Y:S02]  /*1130*/  IMAD.MOV.U32 R5, RZ, RZ, 0x70 ;  /* 0x00000070ff057424 */ /* 0x000fe400078e00ff */
[----:B---3--:R3:W-:Y:S03]  /*1140*/  STS.64 [UR8], R8 ;  /* 0x00000008ff007988 */ /* 0x0087e60008000a08 */
[----:B--2---:R-:W-:-:S05]  /*1150*/  LOP3.LUT R4, R4, 0x10, R5, 0xd8, !PT ;  /* 0x0000001004047812 */ /* 0x004fca00078ed805 */
[----:B------:R3:W-:Y:S02]  /*1160*/  STS [UR8+0x8], R4 ;  /* 0x00000804ff007988 */ /* 0x0007e40008000808 */
.L_x_37:
[----:B--2---:R-:W-:Y:S05]  /*1170*/  BSYNC.RECONVERGENT B2 ;  /* 0x0000000000027941 */ /* 0x004fea0003800200 */
.L_x_36:
[----:B------:R-:W-:Y:S04]  /*1180*/  BSSY.RECONVERGENT B3, `(.L_x_38) ;  /* 0x0000011000037945 */ /* 0x000fe80003800200 */
[----:B------:R-:W-:Y:S04]  /*1190*/  BSSY.RELIABLE B2, `(.L_x_39) ;  /* 0x000000e000027945 */ /* 0x000fe80003800100 */
[----:B------:R-:W-:Y:S05]  /*11a0*/  @P3 BRA `(.L_x_40) ;  /* 0x0000000000243947 */ /* 0x000fea0003800000 */
[----:B---3--:R-:W2:Y:S01]  /*11b0*/  LDS R4, [UR8+0x34] ;  /* 0x00003408ff047984 */ /* 0x008ea20008000800 */
[----:B------:R-:W-:-:S05]  /*11c0*/  IMAD.MOV.U32 R5, RZ, RZ, 0x3f000000 ;  /* 0x3f000000ff057424 */ /* 0x000fca00078e00ff */
[----:B--2---:R-:W-:-:S05]  /*11d0*/  LOP3.LUT R4, R4, 0xff000000, R5, 0xb8, !PT ;  /* 0xff00000004047812 */ /* 0x004fca00078eb805 */
[----:B------:R2:W-:Y:S01]  /*11e0*/  STS [UR8+0x34], R4 ;  /* 0x00003404ff007988 */ /* 0x0005e20008000808 */
[----:B------:R-:W-:Y:S05]  /*11f0*/  @P3 BRA `(.L_x_41) ;  /* 0x00000000001c3947 */ /* 0x000fea0003800000 */
[----:B--2---:R-:W2:Y:S01]  /*1200*/  LDS R4, [UR8+0x38] ;  /* 0x00003808ff047984 */ /* 0x004ea20008000800 */
[----:B------:R-:W-:-:S05]  /*1210*/  IMAD.MOV.U32 R5, RZ, RZ, 0x7f ;  /* 0x0000007fff057424 */ /* 0x000fca00078e00ff */
[----:B--2---:R-:W-:-:S05]  /*1220*/  LOP3.LUT R4, R4, 0xff, R5, 0xb8, !PT ;  /* 0x000000ff04047812 */ /* 0x004fca00078eb805 */
[----:B------:R2:W-:Y:S02]  /*1230*/  STS [UR8+0x38], R4 ;  /* 0x00003804ff007988 */ /* 0x0005e40008000808 */
.L_x_40:
[----:B------:R-:W-:Y:S05]  /*1240*/  @P3 BREAK.RELIABLE B2 ;  /* 0x0000000000023942 */ /* 0x000fea0003800100 */
[----:B------:R-:W-:Y:S05]  /*1250*/  @P3 BRA `(.L_x_42) ;  /* 0x00000000000c3947 */ /* 0x000fea0003800000 */
[----:B------:R2:W-:Y:S02]  /*1260*/  STS [UR8+0x20], R3 ;  /* 0x00002003ff007988 */ /* 0x0005e40008000808 */
.L_x_41:
[----:B------:R-:W-:Y:S05]  /*1270*/  BSYNC.RELIABLE B2 ;  /* 0x0000000000027941 */ /* 0x000fea0003800100 */
.L_x_39:
[----:B------:R2:W-:Y:S02]  /*1280*/  @!P3 STS [UR8+0x24], R2 ;  /* 0x00002402ff00b988 */ /* 0x0005e40008000808 */
.L_x_42:
[----:B------:R-:W-:Y:S05]  /*1290*/  BSYNC.RECONVERGENT B3 ;  /* 0x0000000000037941 */ /* 0x000fea0003800200 */
.L_x_38:
[----:B------:R-:W-:Y:S05]  /*12a0*/  WARPSYNC.ALL ;  /* 0x0000000000007948 */ /* 0x000fea0003800000 */
[----:B------:R-:W-:Y:S01]  /*12b0*/  NOP ;  /* 0x0000000000007918 */ /* 0x000fe20000000000 */
[----:B------:R-:W-:Y:S04]  /*12c0*/  BSSY.RECONVERGENT B3, `(.L_x_43) ;  /* 0x000000e000037945 */ /* 0x000fe80003800200 */
[----:B------:R-:W-:Y:S05]  /*12d0*/  @P3 BRA `(.L_x_44) ;  /* 0x0000000000303947 */ /* 0x000fea0003800000 */
[----:B--2--5:R-:W2:Y:S01]  /*12e0*/  LDS R3, [UR8+0x34] ;  /* 0x00003408ff037984 */ /* 0x024ea20008000800 */
[----:B---3--:R-:W3:Y:S03]  /*12f0*/  LDC.64 R4, c[0x0][0x3b8] ;  /* 0x0000ee00ff047b82 */ /* 0x008ee60000000a00 */
[----:B------:R-:W5:Y:S01]  /*1300*/  LDS R2, [UR8+0x1c] ;  /* 0x00001c08ff027984 */ /* 0x000f620008000800 */
[C---:B---3--:R-:W-:Y:S01]  /*1310*/  SHF.L.U64.HI R5, R4.reuse, 0x1, R5 ;  /* 0x0000000104057819 */ /* 0x048fe20000010205 */
[----:B------:R-:W-:-:S03]  /*1320*/  IMAD.SHL.U32 R4, R4, 0x2, RZ ;  /* 0x0000000204047824 */ /* 0x000fc600078e00ff */
[--C-:B------:R-:W-:Y:S02]  /*1330*/  SHF.R.U32.HI R9, RZ, 0x4, R5.reuse ;  /* 0x00000004ff097819 */ /* 0x100fe40000011605 */
[----:B------:R-:W-:-:S05]  /*1340*/  SHF.R.U64 R4, R4, 0x4, R5 ;  /* 0x0000000404047819 */ /* 0x000fca0000001205 */
[----:B------:R3:W-:Y:S01]  /*1350*/  STS [UR8+0xc], R4 ;  /* 0x00000c04ff007988 */ /* 0x0007e20008000808 */
[----:B--2---:R-:W-:Y:S02]  /*1360*/  LOP3.LUT R3, R3, 0x7, RZ, 0xb8, !PT ;  /* 0x0000000703037812 */ /* 0x004fe400078eb8ff */
[----:B-----5:R-:W-:-:S03]  /*1370*/  LOP3.LUT R2, R2, 0xf, R9, 0xb8, !PT ;  /* 0x0000000f02027812 */ /* 0x020fc600078eb809 */
[----:B------:R3:W-:Y:S04]  /*1380*/  STS [UR8+0x34], R3 ;  /* 0x00003403ff007988 */ /* 0x0007e80008000808 */
[----:B------:R3:W-:Y:S02]  /*1390*/  STS [UR8+0x1c], R2 ;  /* 0x00001c02ff007988 */ /* 0x0007e40008000808 */
.L_x_44:
[----:B------:R-:W-:Y:S05]  /*13a0*/  BSYNC.RECONVERGENT B3 ;  /* 0x0000000000037941 */ /* 0x000fea0003800200 */
.L_x_43:
[----:B------:R-:W-:Y:S04]  /*13b0*/  BSSY.RECONVERGENT B4, `(.L_x_45) ;  /* 0x000001a000047945 */ /* 0x000fe80003800200 */
[----:B------:R-:W-:Y:S04]  /*13c0*/  BSSY.RELIABLE B3, `(.L_x_46) ;  /* 0x0000015000037945 */ /* 0x000fe80003800100 */
[----:B------:R-:W-:Y:S05]  /*13d0*/  @P3 BRA `(.L_x_47) ;  /* 0x0000000000203947 */ /* 0x000fea0003800000 */
[----:B--23--:R-:W2:Y:S02]  /*13e0*/  LDS R2, [UR8+0x34] ;  /* 0x00003408ff027984 */ /* 0x00cea40008000800 */
[----:B--2---:R-:W-:-:S05]  /*13f0*/  LOP3.LUT R2, R2, 0x38, RZ, 0xb8, !PT ;  /* 0x0000003802027812 */ /* 0x004fca00078eb8ff */
[----:B------:R2:W-:Y:S01]  /*1400*/  STS [UR8+0x34], R2 ;  /* 0x00003402ff007988 */ /* 0x0005e20008000808 */
[----:B------:R-:W-:Y:S05]  /*1410*/  @P3 BRA `(.L_x_48) ;  /* 0x0000000000203947 */ /* 0x000fea0003800000 */
[----:B--2---:R-:W2:Y:S01]  /*1420*/  LDS R2, [UR8+0x8] ;  /* 0x00000808ff027984 */ /* 0x004ea20008000800 */
[----:B-----5:R-:W-:-:S05]  /*1430*/  IMAD.MOV.U32 R3, RZ, RZ, 0x780 ;  /* 0x00000780ff037424 */ /* 0x020fca00078e00ff */
[----:B--2---:R-:W-:-:S05]  /*1440*/  LOP3.LUT R2, R2, 0x500, R3, 0xd8, !PT ;  /* 0x0000050002027812 */ /* 0x004fca00078ed803 */
[----:B------:R2:W-:Y:S02]  /*1450*/  STS [UR8+0x8], R2 ;  /* 0x00000802ff007988 */ /* 0x0005e40008000808 */
.L_x_47:
[----:B------:R-:W-:Y:S05]  /*1460*/  @P3 BRA `(.L_x_49) ;  /* 0x0000000000283947 */ /* 0x000fea0003800000 */
[----:B--23--:R-:W2:Y:S02]  /*1470*/  LDS R2, [UR8+0x8] ;  /* 0x00000808ff027984 */ /* 0x00cea40008000800 */
[----:B--2---:R-:W-:-:S05]  /*1480*/  LOP3.LUT R2, R2, 0x1800, RZ, 0xb8, !PT ;  /* 0x0000180002027812 */ /* 0x004fca00078eb8ff */
[----:B------:R3:W-:Y:S02]  /*1490*/  STS [UR8+0x8], R2 ;  /* 0x00000802ff007988 */ /* 0x0007e40008000808 */
.L_x_48:
[----:B------:R-:W-:Y:S05]  /*14a0*/  @P3 BREAK.RELIABLE B3 ;  /* 0x0000000000033942 */ /* 0x000fea0003800100 */
[----:B------:R-:W-:Y:S05]  /*14b0*/  @P3 BRA `(.L_x_50) ;  /* 0x0000000000243947 */ /* 0x000fea0003800000 */
[----:B--23--:R-:W2:Y:S01]  /*14c0*/  LDS R2, [UR8+0x8] ;  /* 0x00000808ff027984 */ /* 0x00cea20008000800 */
[----:B-----5:R-:W-:-:S05]  /*14d0*/  IMAD.MOV.U32 R3, RZ, RZ, 0x6000 ;  /* 0x00006000ff037424 */ /* 0x020fca00078e00ff */
[----:B--2---:R-:W-:-:S04]  /*14e0*/  LOP3.LUT R2, R2, 0x6000, R3, 0xd8, !PT ;  /* 0x0000600002027812 */ /* 0x004fc800078ed803 */
[----:B------:R-:W-:-:S05]  /*14f0*/  LOP3.LUT R2, R2, 0x400000, RZ, 0xb8, !PT ;  /* 0x0040000002027812 */ /* 0x000fca00078eb8ff */
[----:B------:R2:W-:Y:S02]  /*1500*/  STS [UR8+0x8], R2 ;  /* 0x00000802ff007988 */ /* 0x0005e40008000808 */
.L_x_49:
[----:B------:R-:W-:Y:S05]  /*1510*/  BSYNC.RELIABLE B3 ;  /* 0x0000000000037941 */ /* 0x000fea0003800100 */
.L_x_46:
[----:B--23--:R-:W2:Y:S02]  /*1520*/  @!P3 LDS R2, [UR8+0x8] ;  /* 0x00000808ff02b984 */ /* 0x00cea40008000800 */
[----:B--2---:R-:W-:-:S05]  /*1530*/  @!P3 LOP3.LUT R2, R2, 0x8000, RZ, 0xb8, !PT ;  /* 0x000080000202b812 */ /* 0x004fca00078eb8ff */
[----:B------:R2:W-:Y:S02]  /*1540*/  @!P3 STS [UR8+0x8], R2 ;  /* 0x00000802ff00b988 */ /* 0x0005e40008000808 */
.L_x_50:
[----:B------:R-:W-:Y:S05]  /*1550*/  BSYNC.RECONVERGENT B4 ;  /* 0x0000000000047941 */ /* 0x000fea0003800200 */
.L_x_45:
[----:B------:R-:W-:Y:S05]  /*1560*/  WARPSYNC.ALL ;  /* 0x0000000000007948 */ /* 0x000fea0003800000 */
[----:B------:R-:W-:Y:S01]  /*1570*/  NOP ;  /* 0x0000000000007918 */ /* 0x000fe20000000000 */
[----:B------:R-:W-:-:S04]  /*1580*/  UIADD3 UR4, UPT, UPT, UR4, 0x100, URZ ;  /* 0x0000010004047890 */ /* 0x000fc8000fffe0ff */
[----:B------:R-:W-:-:S04]  /*1590*/  UIADD3 UR20, UP0, UPT, UR4, UR20, URZ ;  /* 0x0000001404147290 */ /* 0x000fc8000ff1e0ff */
[----:B------:R-:W-:Y:S01]  /*15a0*/  ULEA.HI.X.SX32 UR21, UR4, UR21, 0x1, UP0 ;  /* 0x0000001504157291 */ /* 0x000fe200080f0eff */
[----:B------:R-:W-:Y:S11]  /*15b0*/  @P0 BRA `(.L_x_51) ;  /* 0x0000000000300947 */ /* 0x000ff60003800000 */
[----:B--23--:R-:W2:Y:S01]  /*15c0*/  S2R R2, SR_LANEID ;  /* 0x0000000000027919 */ /* 0x00cea20000000000 */
[----:B------:R-:W-:Y:S05]  /*15d0*/  WARPSYNC.ALL ;  /* 0x0000000000007948 */ /* 0x000fea0003800000 */
[----:B------:R-:W-:Y:S01]  /*15e0*/  NOP ;  /* 0x0000000000007918 */ /* 0x000fe20000000000 */
[----:B--2---:R-:W-:-:S05]  /*15f0*/  IMAD.SHL.U32 R4, R2, 0x4, RZ ;  /* 0x0000000402047824 */ /* 0x004fca00078e00ff */
[----:B------:R-:W2:Y:S01]  /*1600*/  LDS R5, [R4+UR8] ;  /* 0x0000000804057984 */ /* 0x000ea20008000800 */
[----:B------:R-:W-:-:S05]  /*1610*/  IADD3 R2, P1, PT, R4, UR20, RZ ;  /* 0x0000001404027c10 */ /* 0x000fca000ff3e0ff */
[----:B-----5:R-:W-:-:S05]  /*1620*/  IMAD.X R3, RZ, RZ, UR21, P1 ;  /* 0x00000015ff037e24 */ /* 0x020fca00088e06ff */
[----:B--2---:R2:W3:Y:S01]  /*1630*/  ATOMG.E.EXCH.STRONG.GPU PT, RZ, [R2], R5 ;  /* 0x0000000502ff73a8 */ /* 0x0044e200041ee100 */
[----:B------:R-:W-:-:S04]  /*1640*/  DEPBAR {5,4,3,2,1,0} ;  /* 0x0000003f0000791a */ /* 0x000fc80000000000 */
[----:B------:R-:W5:Y:S02]  /*1650*/  CCTL.E.C.LDCU.IV.DEEP [UR20] ;  /* 0x0000000014007540 */ /* 0x000f640009c08000 */
[----:B-----5:R2:W-:Y:S01]  /*1660*/  UTMACCTL.IV [UR20] ;  /* 0x00000000140079b9 */ /* 0x0205e20008000000 */
[----:B------:R-:W-:Y:S01]  /*1670*/  NOP ;  /* 0x0000000000007918 */ /* 0x000fe20000000000 */
.L_x_51:
[----:B------:R-:W-:Y:S05]  /*1680*/  @P0 BRA `(.L_x_52) ;  /* 0x00000000000c0947 */ /* 0x000fea0003800000 */
[----:B------:R0:W-:Y:S01]  /*1690*/  UTMACMDFLUSH ;  /* 0x00000000000079b7 */ /* 0x0001e20000000000 */
[----:B------:R-:W-:Y:S05]  /*16a0*/  @P0 BRA `(.L_x_52) ;  /* 0x0000000000040947 */ /* 0x000fea0003800000 */
[----:B------:R-:W-:-:S04]  /*16b0*/  DEPBAR.LE SB0, 0x0 ;  /* 0x000080000000791a */ /* 0x000fc80000000000 */
.L_x_52:
[----:B------:R-:W-:Y:S05]  /*16c0*/  WARPSYNC.ALL ;  /* 0x0000000000007948 */ /* 0x000fea0003800000 */
[----:B------:R-:W-:Y:S01]  /*16d0*/  NOP ;  /* 0x0000000000007918 */ /* 0x000fe20000000000 */
[----:B---3--:R-:W-:Y:S01]  /*16e0*/  BAR.SYNC.DEFER_BLOCKING 0x0 ;  /* 0x0000000000007b1d */ /* 0x008fe20000010000 */
[----:B--2---:R-:W-:Y:S01]  /*16f0*/  SHF.R.U32.HI R2, RZ, 0x5, R0 ;  /* 0x00000005ff027819 */ /* 0x004fe20000011600 */
[----:B------:R-:W-:-:S03]  /*1700*/  UIADD3 UR15, UPT, UPT, UR8, 0xc020, URZ ;  /* 0x0000c020080f7890 */ /* 0x000fc6000fffe0ff */
[----:B------:R-:W-:Y:S01]  /*1710*/  R2UR UR22, R2 ;  /* 0x00000000021672ca */ /* 0x000fe200000e0000 */
[----:B------:R-:W-:Y:S01]  /*1720*/  VOTEU.ALL UP0, P3 ;  /* 0x0000000000ff7886 */ /* 0x000fe20001800000 */
[----:B------:R-:W-:Y:S01]  /*1730*/  UMOV UR4, 0x1 ;  /* 0x0000000100047882 */ /* 0x000fe20000000000 */
[----:B------:R-:W-:Y:S01]  /*1740*/  VOTEU.ALL UP1, P3 ;  /* 0x0000000000ff7886 */ /* 0x000fe20001820000 */
[----:B------:R-:W-:Y:S02]  /*1750*/  BSSY.RECONVERGENT B4, `(.L_x_53) ;  /* 0x0000018000047945 */ /* 0x000fe40003800200 */
[----:B------:R-:W-:-:S04]  /*1760*/  @!UP0 UIADD3 UR10, UPT, UPT, -UR4, 0x100000, URZ ;  /* 0x00100000040a8890 */ /* 0x000fc8000fffe1ff */
[----:B------:R-:W-:Y:S02]  /*1770*/  @!UP0 USHF.L.U32 UR11, UR10, 0xb, URZ ;  /* 0x0000000b0a0b8899 */ /* 0x000fe400080006ff */
[----:B------:R-:W-:Y:S02]  /*1780*/  @!UP0 USHF.L.U32 UR10, UR10, 0x1, URZ ;  /* 0x000000010a0a8899 */ /* 0x000fe400080006ff */
[----:B------:R-:W-:-:S04]  /*1790*/  @!UP0 UIADD3 UR4, UPT, UPT, -UR4, 0x100000, URZ ;  /* 0x0010000004048890 */ /* 0x000fc8000fffe1ff */
[----:B------:R-:W-:Y:S02]  /*17a0*/  @!UP0 USHF.L.U32 UR5, UR4, 0xb, URZ ;  /* 0x0000000b04058899 */ /* 0x000fe400080006ff */
[----:B------:R-:W-:Y:S01]  /*17b0*/  @!UP0 USHF.L.U32 UR4, UR4, 0x1, URZ ;  /* 0x0000000104048899 */ /* 0x000fe200080006ff */
[----:B------:R-:W-:Y:S01]  /*17c0*/  VOTEU.ALL UP0, P3 ;  /* 0x0000000000ff7886 */ /* 0x000fe20001800000 */
[----:B------:R-:W2:Y:S04]  /*17d0*/  FENCE.VIEW.ASYNC.S ;  /* 0x00000000000073c6 */ /* 0x000ea80000000000 */
[----:B--2---:R2:W3:Y:S06]  /*17e0*/  @!UP0 SYNCS.EXCH.64 URZ, [UR8+0xc000], UR10 ;  /* 0x00c0000a08ff85b2 */ /* 0x0044ec0008000100 */
[----:B------:R2:W3:Y:S02]  /*17f0*/  @!UP1 SYNCS.EXCH.64 URZ, [UR8+0xc020], UR4 ;  /* 0x00c0200408ff95b2 */ /* 0x0004e40008000100 */
[----:B---3--:R-:W-:Y:S06]  /*1800*/  BAR.SYNC.DEFER_BLOCKING 0x0 ;  /* 0x0000000000007b1d */ /* 0x008fec0000010000 */
[----:B------:R-:W-:Y:S05]  /*1810*/  @P3 BRA `(.L_x_54) ;  /* 0x00000000002c3947 */ /* 0x000fea0003800000 */
[----:B--2---:R-:W-:Y:S02]  /*1820*/  UMOV UR4, 0x1 ;  /* 0x0000000100047882 */ /* 0x004fe40000000000 */
[----:B------:R-:W-:-:S04]  /*1830*/  UIADD3 UR10, UPT, UPT, -UR4, 0x100000, URZ ;  /* 0x00100000040a7890 */ /* 0x000fc8000fffe1ff */
[----:B------:R-:W-:Y:S02]  /*1840*/  USHF.L.U32 UR11, UR10, 0xb, URZ ;  /* 0x0000000b0a0b7899 */ /* 0x000fe400080006ff */
[----:B------:R-:W-:Y:S02]  /*1850*/  USHF.L.U32 UR10, UR10, 0x1, URZ ;  /* 0x000000010a0a7899 */ /* 0x000fe400080006ff */
[----:B------:R-:W-:-:S04]  /*1860*/  UIADD3 UR4, UPT, UPT, -UR4, 0x100000, URZ ;  /* 0x0010000004047890 */ /* 0x000fc8000fffe1ff */
[----:B------:R-:W-:Y:S02]  /*1870*/  USHF.L.U32 UR5, UR4, 0xb, URZ ;  /* 0x0000000b04057899 */ /* 0x000fe400080006ff */
[----:B------:R-:W-:Y:S01]  /*1880*/  USHF.L.U32 UR4, UR4, 0x1, URZ ;  /* 0x0000000104047899 */ /* 0x000fe200080006ff */
[----:B------:R-:W2:Y:S03]  /*1890*/  FENCE.VIEW.ASYNC.S ;  /* 0x00000000000073c6 */ /* 0x000ea60000000000 */
[----:B--2---:R3:W2:Y:S08]  /*18a0*/  SYNCS.EXCH.64 URZ, [UR8+0xc008], UR10 ;  /* 0x00c0080a08ff75b2 */ /* 0x0046b00008000100 */
[----:B------:R3:W4:Y:S02]  /*18b0*/  SYNCS.EXCH.64 URZ, [UR8+0xc028], UR4 ;  /* 0x00c0280408ff75b2 */ /* 0x0007240008000100 */
[----:B---3--:R-:W-:Y:S01]  /*18c0*/  NOP ;  /* 0x0000000000007918 */ /* 0x008fe20000000000 */
.L_x_54:
[----:B--2---:R-:W-:Y:S05]  /*18d0*/  BSYNC.RECONVERGENT B4 ;  /* 0x0000000000047941 */ /* 0x004fea0003800200 */
.L_x_53:
[----:B----4-:R-:W-:Y:S06]  /*18e0*/  BAR.SYNC.DEFER_BLOCKING 0x0 ;  /* 0x0000000000007b1d */ /* 0x010fec0000010000 */
[----:B------:R-:W-:Y:S04]  /*18f0*/  BSSY.RECONVERGENT B4, `(.L_x_55) ;  /* 0x000000d000047945 */ /* 0x000fe80003800200 */
[----:B------:R-:W-:Y:S05]  /*1900*/  @P3 BRA `(.L_x_56) ;  /* 0x00000000002c3947 */ /* 0x000fea0003800000 */
[----:B------:R-:W-:Y:S02]  /*1910*/  UMOV UR4, 0x1 ;  /* 0x0000000100047882 */ /* 0x000fe40000000000 */
[----:B------:R-:W-:-:S04]  /*1920*/  UIADD3 UR10, UPT, UPT, -UR4, 0x100000, URZ ;  /* 0x00100000040a7890 */ /* 0x000fc8000fffe1ff */
[----:B------:R-:W-:Y:S02]  /*1930*/  USHF.L.U32 UR11, UR10, 0xb, URZ ;  /* 0x0000000b0a0b7899 */ /* 0x000fe400080006ff */
[----:B------:R-:W-:Y:S02]  /*1940*/  USHF.L.U32 UR10, UR10, 0x1, URZ ;  /* 0x000000010a0a7899 */ /* 0x000fe400080006ff */
[----:B------:R-:W-:-:S04]  /*1950*/  UIADD3 UR4, UPT, UPT, -UR4, 0x100000, URZ ;  /* 0x0010000004047890 */ /* 0x000fc8000fffe1ff */
[----:B------:R-:W-:Y:S02]  /*1960*/  USHF.L.U32 UR5, UR4, 0xb, URZ ;  /* 0x0000000b04057899 */ /* 0x000fe400080006ff */
[----:B------:R-:W-:Y:S01]  /*1970*/  USHF.L.U32 UR4, UR4, 0x1, URZ ;  /* 0x0000000104047899 */ /* 0x000fe200080006ff */
[----:B------:R-:W2:Y:S03]  /*1980*/  FENCE.VIEW.ASYNC.S ;  /* 0x00000000000073c6 */ /* 0x000ea60000000000 */
[----:B--2---:R2:W3:Y:S08]  /*1990*/  SYNCS.EXCH.64 URZ, [UR8+0xc010], UR10 ;  /* 0x00c0100a08ff75b2 */ /* 0x0044f00008000100 */
[----:B------:R2:W4:Y:S01]  /*19a0*/  SYNCS.EXCH.64 URZ, [UR8+0xc030], UR4 ;  /* 0x00c0300408ff75b2 */ /* 0x0005220008000100 */
[----:B------:R-:W-:Y:S01]  /*19b0*/  NOP ;  /* 0x0000000000007918 */ /* 0x000fe20000000000 */
.L_x_56:
[----:B--2---:R-:W-:Y:S05]  /*19c0*/  BSYNC.RECONVERGENT B4 ;  /* 0x0000000000047941 */ /* 0x004fea0003800200 */
.L_x_55:
[----:B---34-:R-:W-:Y:S01]  /*19d0*/  BAR.SYNC.DEFER_BLOCKING 0x0 ;  /* 0x0000000000007b1d */ /* 0x018fe20000010000 */
[----:B------:R-:W-:Y:S01]  /*19e0*/  USHF.L.U32 UR19, UR7, 0x7, URZ ;  /* 0x0000000707137899 */ /* 0x000fe200080006ff */
[----:B------:R-:W-:Y:S01]  /*19f0*/  ISETP.GE.AND P0, PT, R7, 0x1, PT ;  /* 0x000000010700780c */ /* 0x000fe20003f06270 */
[----:B------:R-:W-:-:S03]  /*1a00*/  USHF.L.U32 UR14, UR9, 0x6, URZ ;  /* 0x00000006090e7899 */ /* 0x000fc600080006ff */
        /* <DEDUP_REMOVED lines=13> */
.L_x_58:
[----:B--2---:R-:W-:Y:S05]  /*1ae0*/  BSYNC.RECONVERGENT B4 ;  /* 0x0000000000047941 */ /* 0x004fea0003800200 */
.L_x_57:
[----:B------:R-:W-:Y:S05]  /*1af0*/  @!P0 BRA `(.L_x_59) ;  /* 0x0000000800208947 */ /* 0x000fea0003800000 */
[----:B---34-:R-:W-:Y:S01]  /*1b00*/  BAR.SYNC.DEFER_BLOCKING 0x0 ;  /* 0x0000000000007b1d */ /* 0x018fe20000010000 */
[----:B------:R-:W-:Y:S01]  /*1b10*/  @!P3 IMAD.MOV.U32 R2, RZ, RZ, 0x3000 ;  /* 0x00003000ff02b424 */ /* 0x000fe200078e00ff */
[----:B------:R-:W-:Y:S02]  /*1b20*/  ELECT P1, URZ, PT ;  /* 0x0000000000ff782f */ /* 0x000fe40003820000 */
[----:B------:R-:W-:Y:S02]  /*1b30*/  ELECT P0, URZ, PT ;  /* 0x0000000000ff782f */ /* 0x000fe40003800000 */
[C---:B------:R-:W-:Y:S01]  /*1b40*/  ISETP.LT.U32.AND P1, PT, R36.reuse, 0x20, P1 ;  /* 0x000000202400780c */ /* 0x040fe20000f21070 */
[----:B------:R-:W-:Y:S01]  /*1b50*/  UMOV UR11, UR19 ;  /* 0x00000013000b7c82 */ /* 0x000fe20008000000 */
[----:B------:R-:W-:Y:S01]  /*1b60*/  ISETP.LT.U32.AND P0, PT, R36, 0x20, P0 ;  /* 0x000000202400780c */ /* 0x000fe20000701070 */
[----:B------:R-:W-:Y:S01]  /*1b70*/  UIADD3 UR4, UPT, UPT, UR8, 0x8000, URZ ;  /* 0x0000800008047890 */ /* 0x000fe2000fffe0ff */
[----:B------:R-:W-:-:S09]  /*1b80*/  UMOV UR6, UR14 ;  /* 0x0000000e00067c82 */ /* 0x000fd20008000000 */
[----:B------:R-:W-:Y:S01]  /*1b90*/  VOTEU.ANY UP0, P1 ;  /* 0x0000000000ff7886 */ /* 0x000fe20000800100 */
[----:B------:R-:W-:Y:S01]  /*1ba0*/  VOTEU.ANY UP2, P1 ;  /* 0x0000000000ff7886 */ /* 0x000fe20000840100 */
[----:B------:R-:W-:Y:S01]  /*1bb0*/  VOTEU.ANY UP1, P0 ;  /* 0x0000000000ff7886 */ /* 0x000fe20000020100 */
[----:B------:R-:W-:Y:S01]  /*1bc0*/  VOTEU.ANY UP3, P0 ;  /* 0x0000000000ff7886 */ /* 0x000fe20000060100 */
[----:B------:R2:W-:Y:S01]  /*1bd0*/  @!P3 SYNCS.ARRIVE.TRANS64 RZ, [UR8+0xc000], R2 ;  /* 0x00c00002ffffb9a7 */ /* 0x0005e20008000008 */
[----:B------:R3:W-:Y:S06]  /*1be0*/  MEMBAR.ALL.CTA ;  /* 0x0000000000007992 */ /* 0x0007ec0000008000 */
[----:B---3--:R-:W3:Y:S01]  /*1bf0*/  FENCE.VIEW.ASYNC.S ;  /* 0x00000000000073c6 */ /* 0x008ee20000000000 */
[----:B------:R-:W-:Y:S01]  /*1c00*/  @UP0 UIADD3 UR9, UPT, UPT, UR8, 0xc000, URZ ;  /* 0x0000c00008090890 */ /* 0x000fe2000fffe0ff */
[----:B------:R-:W-:Y:S01]  /*1c10*/  @UP0 UMOV UR10, URZ ;  /* 0x000000ff000a0c82 */ /* 0x000fe20008000000 */
[----:B------:R-:W-:Y:S01]  /*1c20*/  @UP1 UIADD3 UR5, UPT, UPT, UR8, 0xc000, URZ ;  /* 0x0000c00008051890 */ /* 0x000fe2000fffe0ff */
[----:B------:R-:W-:Y:S01]  /*1c30*/  @UP1 UMOV UR7, URZ ;  /* 0x000000ff00071c82 */ /* 0x000fe20008000000 */
[----:B------:R-:W-:Y:S01]  /*1c40*/  UISETP.NE.U32.AND UP0, UPT, UR22, URZ, UPT ;  /* 0x000000ff1600728c */ /* 0x000fe2000bf05070 */
[----:B---3--:R-:W-:Y:S06]  /*1c50*/  BAR.SYNC.DEFER_BLOCKING 0x0 ;  /* 0x0000000000007b1d */ /* 0x008fec0000010000 */
[----:B------:R2:W-:Y:S02]  /*1c60*/  @UP2 UTMALDG.2D [UR8], [UR24] ;  /* 0x00000008180025b4 */ /* 0x0005e40008008000 */
[----:B------:R-:W-:Y:S06]  /*1c70*/  BAR.SYNC.DEFER_BLOCKING 0x0 ;  /* 0x0000000000007b1d */ /* 0x000fec0000010000 */
[----:B------:R2:W-:Y:S02]  /*1c80*/  @UP3 UTMALDG.2D [UR4], [UR26] ;  /* 0x000000041a0035b4 */ /* 0x0005e40008008000 */
[----:B------:R-:W-:Y:S06]  /*1c90*/  BAR.SYNC.DEFER_BLOCKING 0x0 ;  /* 0x0000000000007b1d */ /* 0x000fec0000010000 */
[----:B------:R-:W3:Y:S02]  /*1ca0*/  SYNCS.PHASECHK.TRANS64.TRYWAIT P0, [UR8+0xc000], RZ ;  /* 0x00c000ffff0075a7 */ /* 0x000ee40008001108 */
[----:B--23--:R-:W-:Y:S05]  /*1cb0*/  @!P0 BRA `(.L_x_60) ;  /* 0x0000000c00848947 */ /* 0x00cfea0003800000 */
.L_x_78:
[----:B------:R-:W-:Y:S05]  /*1cc0*/  BRA.U UP0, `(.L_x_61) ;  /* 0x0000000100547547 */ /* 0x000fea000b800000 */
[----:B------:R-:W-:Y:S02]  /*1cd0*/  USHF.R.U32.HI UR5, URZ, 0x4, UR8 ;  /* 0x00000004ff057899 */ /* 0x000fe40008011608 */
[----:B------:R-:W-:Y:S02]  /*1ce0*/  USHF.R.U32.HI UR6, URZ, 0x4, UR4 ;  /* 0x00000004ff067899 */ /* 0x000fe40008011604 */
[----:B------:R-:W-:Y:S02]  /*1cf0*/  USGXT.U32 UR4, UR5, 0xe ;  /* 0x0000000e0504789a */ /* 0x000fe40008000000 */
[----:B------:R-:W-:Y:S01]  /*1d00*/  USGXT.U32 UR6, UR6, 0xe ;  /* 0x0000000e0606789a */ /* 0x000fe20008000000 */
[----:B------:R-:W-:Y:S01]  /*1d10*/  UMOV UR10, 0xfffffffe ;  /* 0xfffffffe000a7882 */ /* 0x000fe20000000000 */
[----:B------:R-:W-:Y:S01]  /*1d20*/  UMOV UR11, 0x7fffbfdf ;  /* 0x7fffbfdf000b7882 */ /* 0x000fe20000000000 */
[----:B------:R-:W-:Y:S01]  /*1d30*/  UMOV UR12, 0x80 ;  /* 0x00000080000c7882 */ /* 0x000fe20000000000 */
[----:B------:R-:W-:Y:S01]  /*1d40*/  UMOV UR13, 0x40004040 ;  /* 0x40004040000d7882 */ /* 0x000fe20000000000 */
[----:B------:R-:W-:Y:S01]  /*1d50*/  UMOV UR5, URZ ;  /* 0x000000ff00057c82 */ /* 0x000fe20008000000 */
[----:B------:R-:W-:Y:S01]  /*1d60*/  UMOV UR7, URZ ;  /* 0x000000ff00077c82 */ /* 0x000fe20008000000 */
[----:B------:R-:W-:-:S02]  /*1d70*/  UIADD3.64 UR10, UPT, UPT, UR4, -UR10, URZ ;  /* 0x8000000a040a7297 */ /* 0x000fc4000fffe0ff */
[----:B------:R-:W-:Y:S01]  /*1d80*/  UIADD3.64 UR12, UPT, UPT, UR6, UR12, URZ ;  /* 0x0000000c060c7297 */ /* 0x000fe2000fffe0ff */
[----:B------:R-:W-:Y:S01]  /*1d90*/  UMOV UR16, 0x0 ;  /* 0x0000000000107882 */ /* 0x000fe20000000000 */
[----:B------:R-:W-:Y:S01]  /*1da0*/  UMOV UR17, 0x8110490 ;  /* 0x0811049000117882 */ /* 0x000fe20000000000 */
[----:B------:R-:W-:Y:S01]  /*1db0*/  UMOV UR5, 0x80004020 ;  /* 0x8000402000057882 */ /* 0x000fe20000000000 */
[----:B------:R-:W-:Y:S01]  /*1dc0*/  UMOV UR7, 0x40004040 ;  /* 0x4000404000077882 */ /* 0x000fe20000000000 */
[----:B------:R-:W-:Y:S01]  /*1dd0*/  UMOV UR28, 0x0 ;  /* 0x00000000001c7882 */ /* 0x000fe20000000000 */
[----:B------:R-:W-:Y:S01]  /*1de0*/  UMOV UR29, 0x8110490 ;  /* 0x08110490001d7882 */ /* 0x000fe20000000000 */
[----:B------:R2:W-:Y:S02]  /*1df0*/  UTCHMMA gdesc[UR4], gdesc[UR6], tmem[UR23], tmem[UR16], idesc[UR17], !UPT ;  /* 0x00ff1006040075ea */ /* 0x0005e4000f800017 */
[----:B------:R2:W-:Y:S01]  /*1e00*/  UTCHMMA gdesc[UR10], gdesc[UR12], tmem[UR23], tmem[UR28], idesc[UR29], UPT ;  /* 0x00ff1c0c0a0075ea */ /* 0x0005e2000b800017 */
[----:B------:R-:W-:-:S02]  /*1e10*/  NOP ;  /* 0x0000000000007918 */ /* 0x000fc40000000000 */
.L_x_61:
[----:B------:R-:W-:Y:S01]  /*1e20*/  ELECT P0, URZ, PT ;  /* 0x0000000000ff782f */ /* 0x000fe20003800000 */
[----:B--2---:R-:W-:Y:S01]  /*1e30*/  UMOV UR4, UR15 ;  /* 0x0000000f00047c82 */ /* 0x004fe20008000000 */
[----:B------:R-:W-:Y:S02]  /*1e40*/  UMOV UR5, URZ ;  /* 0x000000ff00057c82 */ /* 0x000fe40008000000 */
[----:B------:R-:W-:-:S13]  /*1e50*/  ISETP.LT.U32.AND P0, PT, R36, 0x20, P0 ;  /* 0x000000202400780c */ /* 0x000fda0000701070 */
[----:B------:R-:W-:Y:S01]  /*1e60*/  VOTEU.ANY UP0, P0 ;  /* 0x0000000000ff7886 */ /* 0x000fe20000000100 */
[----:B------:R-:W-:Y:S01]  /*1e70*/  VOTEU.ANY UP1, P0 ;  /* 0x0000000000ff7886 */ /* 0x000fe20000020100 */
[----:B------:R-:W-:-:S03]  /*1e80*/  ISETP.GE.U32.AND P0, PT, R7, 0x21, PT ;  /* 0x000000210700780c */ /* 0x000fc60003f06070 */
[----:B------:R-:W-:Y:S02]  /*1e90*/  @UP0 UMOV UR4, UR4 ;  /* 0x0000000400040c82 */ /* 0x000fe40008000000 */
[----:B------:R2:W-:Y:S01]  /*1ea0*/  @UP1 UTCBAR [UR4], URZ ;  /* 0x000000ff040013e9 */ /* 0x0005e200080000ff */
[----:B------:R-:W-:Y:S06]  /*1eb0*/  BAR.SYNC.DEFER_BLOCKING 0x0 ;  /* 0x0000000000007b1d */ /* 0x000fec0000010000 */
[----:B------:R-:W3:Y:S02]  /*1ec0*/  SYNCS.PHASECHK.TRANS64.TRYWAIT P1, [UR8+0xc020], RZ ;  /* 0x00c020ffff0075a7 */ /* 0x000ee40008021108 */
[----:B--23--:R-:W-:Y:S05]  /*1ed0*/  @!P1 BRA `(.L_x_62) ;  /* 0x0000000c00089947 */ /* 0x00cfea0003800000 */
.L_x_79:
[----:B------:R-:W-:Y:S01]  /*1ee0*/  UMOV UR4, URZ ;  /* 0x000000ff00047c82 */ /* 0x000fe20008000000 */
[----:B------:R-:W-:Y:S05]  /*1ef0*/  @!P0 BRA `(.L_x_59) ;  /* 0x0000000400208947 */ /* 0x000fea0003800000 */
[----:B------:R-:W2:Y:S01]  /*1f00*/  LDCU UR29, c[0x0][0x3a0] ;  /* 0x00007400ff1d77ac */ /* 0x000ea20008000800 */
[----:B------:R-:W-:Y:S01]  /*1f10*/  UMOV UR9, 0x1 ;  /* 0x0000000100097882 */ /* 0x000fe20000000000 */
[----:B------:R-:W-:-:S05]  /*1f20*/  UMOV UR18, 0x20 ;  /* 0x0000002000127882 */ /* 0x000fca0000000000 */
.L_x_66:
[----:B------:R-:W-:Y:S01]  /*1f30*/  BAR.SYNC.DEFER_BLOCKING 0x0 ;  /* 0x0000000000007b1d */ /* 0x000fe20000010000 */
[----:B------:R-:W-:Y:S01]  /*1f40*/  ULEA UR28, UR9, UR8, 0x3 ;  /* 0x00000008091c7291 */ /* 0x000fe2000f8e18ff */
[----:B------:R-:W-:Y:S01]  /*1f50*/  @!P3 IMAD.MOV.U32 R2, RZ, RZ, 0x3000 ;  /* 0x00003000ff02b424 */ /* 0x000fe200078e00ff */
[----:B------:R-:W-:Y:S01]  /*1f60*/  ELECT P1, URZ, PT ;  /* 0x0000000000ff782f */ /* 0x000fe20003820000 */
[----:B------:R-:W-:-:S03]  /*1f70*/  ULEA UR16, UR9, UR8, 0xd ;  /* 0x0000000809107291 */ /* 0x000fc6000f8e68ff */
[----:B------:R-:W-:Y:S02]  /*1f80*/  ISETP.LT.U32.AND P1, PT, R36, 0x20, P1 ;  /* 0x000000202400780c */ /* 0x000fe40000f21070 */
[----:B------:R-:W-:Y:S01]  /*1f90*/  ELECT P0, URZ, PT ;  /* 0x0000000000ff782f */ /* 0x000fe20003800000 */
[----:B------:R-:W-:-:S03]  /*1fa0*/  ULEA UR12, UR9, UR8, 0xc ;  /* 0x00000008090c7291 */ /* 0x000fc6000f8e60ff */
[----:B------:R-:W-:Y:S01]  /*1fb0*/  ISETP.LT.U32.AND P0, PT, R36, 0x20, P0 ;  /* 0x000000202400780c */ /* 0x000fe20000701070 */
[----:B------:R-:W-:Y:S01]  /*1fc0*/  UMOV UR15, UR18 ;  /* 0x00000012000f7c82 */ /* 0x000fe20008000000 */
[----:B------:R-:W-:Y:S02]  /*1fd0*/  UIADD3 UR12, UPT, UPT, UR12, 0x8000, URZ ;  /* 0x000080000c0c7890 */ /* 0x000fe4000fffe0ff */
[----:B------:R-:W-:-:S03]  /*1fe0*/  USHF.L.U32 UR5, UR4, 0x1f, URZ ;  /* 0x0000001f04057899 */ /* 0x000fc600080006ff */
[----:B------:R-:W-:Y:S01]  /*1ff0*/  VOTEU.ANY UP0, P1 ;  /* 0x0000000000ff7886 */ /* 0x000fe20000800100 */
[----:B------:R3:W-:Y:S01]  /*2000*/  @!P3 SYNCS.ARRIVE.TRANS64 RZ, [UR28+0xc000], R2 ;  /* 0x00c00002ffffb9a7 */ /* 0x0007e2000800001c */
[----:B------:R4:W-:Y:S06]  /*2010*/  MEMBAR.ALL.CTA ;  /* 0x0000000000007992 */ /* 0x0009ec0000008000 */
[----:B----4-:R-:W4:Y:S01]  /*2020*/  FENCE.VIEW.ASYNC.S ;  /* 0x00000000000073c6 */ /* 0x010f220000000000 */
[----:B------:R-:W-:Y:S01]  /*2030*/  @UP0 UIADD3 UR17, UPT, UPT, UR28, 0xc000, URZ ;  /* 0x0000c0001c110890 */ /* 0x000fe2000fffe0ff */
[----:B----4-:R-:W-:Y:S01]  /*2040*/  VOTEU.ANY UP0, P1 ;  /* 0x0000000000ff7886 */ /* 0x010fe20000800100 */
[----:B------:R-:W-:Y:S01]  /*2050*/  VOTEU.ANY UP1, P0 ;  /* 0x0000000000ff7886 */ /* 0x000fe20000020100 */
[----:B---3--:R-:W-:-:S04]  /*2060*/  IMAD.U32 R2, RZ, RZ, UR5 ;  /* 0x00000005ff027e24 */ /* 0x008fc8000f8e00ff */
[----:B------:R-:W-:Y:S01]  /*2070*/  @UP1 UIADD3 UR13, UPT, UPT, UR28, 0xc000, URZ ;  /* 0x0000c0001c0d1890 */ /* 0x000fe2000fffe0ff */
[----:B------:R-:W-:Y:S01]  /*2080*/  VOTEU.ANY UP1, P0 ;  /* 0x0000000000ff7886 */ /* 0x000fe20000020100 */
[----:B------:R-:W-:Y:S06]  /*2090*/  BAR.SYNC.DEFER_BLOCKING 0x0 ;  /* 0x0000000000007b1d */ /* 0x000fec0000010000 */
[----:B------:R3:W-:Y:S01]  /*20a0*/  @UP0 UTMALDG.2D [UR16], [UR24] ;  /* 0x00000010180005b4 */ /* 0x0007e20008008000 */
[----:B------:R-:W-:Y:S01]  /*20b0*/  UISETP.NE.U32.AND UP0, UPT, UR22, URZ, UPT ;  /* 0x000000ff1600728c */ /* 0x000fe2000bf05070 */
[----:B------:R-:W-:Y:S06]  /*20c0*/  BAR.SYNC.DEFER_BLOCKING 0x0 ;  /* 0x0000000000007b1d */ /* 0x000fec0000010000 */
[----:B------:R3:W-:Y:S02]  /*20d0*/  @UP1 UTMALDG.2D [UR12], [UR26] ;  /* 0x0000000c1a0015b4 */ /* 0x0007e40008008000 */
[----:B------:R-:W-:Y:S06]  /*20e0*/  BAR.SYNC.DEFER_BLOCKING 0x0 ;  /* 0x0000000000007b1d */ /* 0x000fec0000010000 */
[----:B------:R-:W4:Y:S02]  /*20f0*/  SYNCS.PHASECHK.TRANS64.TRYWAIT P0, [UR28+0xc000], R2 ;  /* 0x00c00002ff0075a7 */ /* 0x000f24000800111c */
[----:B---34-:R-:W-:Y:S05]  /*2100*/  @!P0 BRA `(.L_x_63) ;  /* 0x0000000800888947 */ /* 0x018fea0003800000 */
.L_x_80:
[----:B------:R-:W-:Y:S05]  /*2110*/  BRA.U UP0, `(.L_x_64) ;  /* 0x00000001004c7547 */ /* 0x000fea000b800000 */
[----:B------:R-:W-:Y:S02]  /*2120*/  USHF.R.U32.HI UR10, URZ, 0x4, UR16 ;  /* 0x00000004ff0a7899 */ /* 0x000fe40008011610 */
[----:B------:R-:W-:Y:S02]  /*2130*/  USHF.R.U32.HI UR12, URZ, 0x4, UR12 ;  /* 0x00000004ff0c7899 */ /* 0x000fe4000801160c */
[----:B------:R-:W-:Y:S02]  /*2140*/  USGXT.U32 UR10, UR10, 0xe ;  /* 0x0000000e0a0a789a */ /* 0x000fe40008000000 */
[----:B------:R-:W-:Y:S02]  /*2150*/  USGXT.U32 UR12, UR12, 0xe ;  /* 0x0000000e0c0c789a */ /* 0x000fe40008000000 */
[----:B------:R-:W-:Y:S02]  /*2160*/  UIADD3 UR16, UP0, UPT, UR10, 0x2, URZ ;  /* 0x000000020a107890 */ /* 0x000fe4000ff1e0ff */
[----:B------:R-:W-:Y:S01]  /*2170*/  UIADD3 UR30, UP1, UPT, UR12, 0x80, URZ ;  /* 0x000000800c1e7890 */ /* 0x000fe2000ff3e0ff */
[----:B------:R-:W-:Y:S01]  /*2180*/  UMOV UR5, URZ ;  /* 0x000000ff00057c82 */ /* 0x000fe20008000000 */
[----:B------:R-:W-:Y:S01]  /*2190*/  UMOV UR6, URZ ;  /* 0x000000ff00067c82 */ /* 0x000fe20008000000 */
[----:B------:R-:W-:-:S02]  /*21a0*/  UIADD3.X UR17, UPT, UPT, UR5, -0x7fffbfe0, URZ, UP0, !UPT ;  /* 0x8000402005117890 */ /* 0x000fc400087fe4ff */
[----:B------:R-:W-:Y:S01]  /*21b0*/  UIADD3.X UR31, UPT, UPT, UR6, 0x40004040, URZ, UP1, !UPT ;  /* 0x40004040061f7890 */ /* 0x000fe20008ffe4ff */
[----:B------:R-:W-:Y:S01]  /*21c0*/  UMOV UR32, 0x0 ;  /* 0x0000000000207882 */ /* 0x000fe20000000000 */
[----:B------:R-:W-:Y:S01]  /*21d0*/  UMOV UR33, 0x8110490 ;  /* 0x0811049000217882 */ /* 0x000fe20000000000 */
[----:B------:R-:W-:Y:S01]  /*21e0*/  UMOV UR11, 0x80004020 ;  /* 0x80004020000b7882 */ /* 0x000fe20000000000 */
[----:B------:R-:W-:Y:S01]  /*21f0*/  UMOV UR13, 0x40004040 ;  /* 0x40004040000d7882 */ /* 0x000fe20000000000 */
[----:B------:R-:W-:Y:S01]  /*2200*/  UMOV UR6, 0x0 ;  /* 0x0000000000067882 */ /* 0x000fe20000000000 */
[----:B------:R-:W-:Y:S01]  /*2210*/  UMOV UR7, 0x8110490 ;  /* 0x0811049000077882 */ /* 0x000fe20000000000 */
[----:B------:R3:W-:Y:S02]  /*2220*/  UTCHMMA gdesc[UR10], gdesc[UR12], tmem[UR23], tmem[UR32], idesc[UR33], UPT ;  /* 0x00ff200c0a0075ea */ /* 0x0007e4000b800017 */
[----:B------:R3:W-:Y:S01]  /*2230*/  UTCHMMA gdesc[UR16], gdesc[UR30], tmem[UR23], tmem[UR6], idesc[UR7], UPT ;  /* 0x00ff061e100075ea */ /* 0x0007e2000b800017 */
[----:B------:R-:W-:-:S02]  /*2240*/  NOP ;  /* 0x0000000000007918 */ /* 0x000fc40000000000 */
.L_x_64:
[----:B------:R-:W-:Y:S01]  /*2250*/  ELECT P0, URZ, PT ;  /* 0x0000000000ff782f */ /* 0x000fe20003800000 */
[----:B---3--:R-:W-:-:S03]  /*2260*/  UIADD3 UR6, UPT, UPT, UR28, 0xc020, URZ ;  /* 0x0000c0201c067890 */ /* 0x008fc6000fffe0ff */
[----:B------:R-:W-:Y:S01]  /*2270*/  ISETP.LT.U32.AND P0, PT, R36, 0x20, P0 ;  /* 0x000000202400780c */ /* 0x000fe20000701070 */
[----:B------:R-:W-:-:S12]  /*2280*/  UMOV UR7, URZ ;  /* 0x000000ff00077c82 */ /* 0x000fd80008000000 */
[----:B------:R-:W-:Y:S01]  /*2290*/  VOTEU.ANY UP0, P0 ;  /* 0x0000000000ff7886 */ /* 0x000fe20000000100 */
[----:B------:R-:W-:-:S04]  /*22a0*/  VOTEU.ANY UP1, P0 ;  /* 0x0000000000ff7886 */ /* 0x000fc80000020100 */
[----:B------:R-:W-:Y:S02]  /*22b0*/  @UP0 UMOV UR6, UR6 ;  /* 0x0000000600060c82 */ /* 0x000fe40008000000 */
[----:B------:R3:W-:Y:S01]  /*22c0*/  @UP1 UTCBAR [UR6], URZ ;  /* 0x000000ff060013e9 */ /* 0x0007e200080000ff */
[----:B------:R-:W-:Y:S06]  /*22d0*/  BAR.SYNC.DEFER_BLOCKING 0x0 ;  /* 0x0000000000007b1d */ /* 0x000fec0000010000 */
[----:B------:R-:W4:Y:S02]  /*22e0*/  SYNCS.PHASECHK.TRANS64.TRYWAIT P0, [UR28+0xc020], R2 ;  /* 0x00c02002ff0075a7 */ /* 0x000f24000800111c */
[----:B---34-:R-:W-:Y:S05]  /*22f0*/  @!P0 BRA `(.L_x_65) ;  /* 0x0000000800188947 */ /* 0x018fea0003800000 */
.L_x_81:
[----:B------:R-:W-:Y:S02]  /*2300*/  UIADD3 UR9, UPT, UPT, UR9, 0x1, URZ ;  /* 0x0000000109097890 */ /* 0x000fe4000fffe0ff */
[----:B------:R-:W-:Y:S02]  /*2310*/  UIADD3 UR18, UPT, UPT, UR18, 0x20, URZ ;  /* 0x0000002012127890 */ /* 0x000fe4000fffe0ff */
[----:B------:R-:W-:-:S04]  /*2320*/  UISETP.NE.U32.AND UP0, UPT, UR9, 0x4, UPT ;  /* 0x000000040900788c */ /* 0x000fc8000bf05070 */
[----:B------:R-:W-:Y:S02]  /*2330*/  USEL UR5, URZ, 0x1, UP0 ;  /* 0x00000001ff057887 */ /* 0x000fe40008000000 */
[----:B------:R-:W-:Y:S02]  /*2340*/  USEL UR9, UR9, URZ, UP0 ;  /* 0x000000ff09097287 */ /* 0x000fe40008000000 */
[----:B--2---:R-:W-:Y:S02]  /*2350*/  UISETP.GE.AND UP0, UPT, UR18, UR29, UPT ;  /* 0x0000001d1200728c */ /* 0x004fe4000bf06270 */
[----:B------:R-:W-:-:S07]  /*2360*/  ULOP3.LUT UR4, UR4, UR5, URZ, 0x3c, !UPT ;  /* 0x0000000504047292 */ /* 0x000fce000f8e3cff */
[----:B------:R-:W-:Y:S05]  /*2370*/  BRA.U !UP0, `(.L_x_66) ;  /* 0xfffffff908ec7547 */ /* 0x000fea000b83ffff */
.L_x_59:
[----:B---34-:R-:W-:Y:S06]  /*2380*/  BAR.SYNC.DEFER_BLOCKING 0x0 ;  /* 0x0000000000007b1d */ /* 0x018fec0000010000 */
[----:B------:R-:W-:Y:S04]  /*2390*/  BSSY.RECONVERGENT B4, `(.L_x_67) ;  /* 0x0000004000047945 */ /* 0x000fe80003800200 */
[----:B------:R-:W-:Y:S05]  /*23a0*/  @P3 BRA `(.L_x_68) ;  /* 0x0000000000083947 */ /* 0x000fea0003800000 */
[----:B------:R-:W2:Y:S02]  /*23b0*/  SYNCS.CCTL.IV [UR8+0xc000] ;  /* 0x00c00000ff0079b1 */ /* 0x000ea40008000008 */
[----:B--2---:R-:W2:Y:S02]  /*23c0*/  SYNCS.CCTL.IV [UR8+0xc020] ;  /* 0x00c02000ff0079b1 */ /* 0x004ea40008000008 */
.L_x_68:
[----:B------:R-:W-:Y:S05]  /*23d0*/  BSYNC.RECONVERGENT B4 ;  /* 0x0000000000047941 */ /* 0x000fea0003800200 */
.L_x_67:
[----:B--2---:R-:W-:Y:S06]  /*23e0*/  BAR.SYNC.DEFER_BLOCKING 0x0 ;  /* 0x0000000000007b1d */ /* 0x004fec0000010000 */
[----:B------:R-:W-:Y:S04]  /*23f0*/  BSSY.RECONVERGENT B4, `(.L_x_69) ;  /* 0x0000004000047945 */ /* 0x000fe80003800200 */
[----:B------:R-:W-:Y:S05]  /*2400*/  @P3 BRA `(.L_x_70) ;  /* 0x0000000000083947 */ /* 0x000fea0003800000 */
[----:B------:R-:W2:Y:S02]  /*2410*/  SYNCS.CCTL.IV [UR8+0xc008] ;  /* 0x00c00800ff0079b1 */ /* 0x000ea40008000008 */
[----:B--2---:R-:W2:Y:S02]  /*2420*/  SYNCS.CCTL.IV [UR8+0xc028] ;  /* 0x00c02800ff0079b1 */ /* 0x004ea40008000008 */
.L_x_70:
[----:B------:R-:W-:Y:S05]  /*2430*/  BSYNC.RECONVERGENT B4 ;  /* 0x0000000000047941 */ /* 0x000fea0003800200 */
.L_x_69:
[----:B--2---:R-:W-:Y:S06]  /*2440*/  BAR.SYNC.DEFER_BLOCKING 0x0 ;  /* 0x0000000000007b1d */ /* 0x004fec0000010000 */
[----:B------:R-:W-:Y:S04]  /*2450*/  BSSY.RECONVERGENT B4, `(.L_x_71) ;  /* 0x0000004000047945 */ /* 0x000fe80003800200 */
[----:B------:R-:W-:Y:S05]  /*2460*/  @P3 BRA `(.L_x_72) ;  /* 0x0000000000083947 */ /* 0x000fea0003800000 */
[----:B------:R-:W2:Y:S02]  /*2470*/  SYNCS.CCTL.IV [UR8+0xc010] ;  /* 0x00c01000ff0079b1 */ /* 0x000ea40008000008 */
[----:B--2---:R-:W2:Y:S02]  /*2480*/  SYNCS.CCTL.IV [UR8+0xc030] ;  /* 0x00c03000ff0079b1 */ /* 0x004ea40008000008 */
.L_x_72:
[----:B------:R-:W-:Y:S05]  /*2490*/  BSYNC.RECONVERGENT B4 ;  /* 0x0000000000047941 */ /* 0x000fea0003800200 */
.L_x_71:
[----:B--2---:R-:W-:Y:S06]  /*24a0*/  BAR.SYNC.DEFER_BLOCKING 0x0 ;  /* 0x0000000000007b1d */ /* 0x004fec0000010000 */
[----:B------:R-:W-:Y:S04]  /*24b0*/  BSSY.RECONVERGENT B4, `(.L_x_73) ;  /* 0x0000004000047945 */ /* 0x000fe80003800200 */
[----:B------:R-:W-:Y:S05]  /*24c0*/  @P3 BRA `(.L_x_74) ;  /* 0x0000000000083947 */ /* 0x000fea0003800000 */
[----:B------:R-:W2:Y:S02]  /*24d0*/  SYNCS.CCTL.IV [UR8+0xc018] ;  /* 0x00c01800ff0079b1 */ /* 0x000ea40008000008 */
[----:B--2---:R-:W2:Y:S02]  /*24e0*/  SYNCS.CCTL.IV [UR8+0xc038] ;  /* 0x00c03800ff0079b1 */ /* 0x004ea40008000008 */
.L_x_74:
[----:B------:R-:W-:Y:S05]  /*24f0*/  BSYNC.RECONVERGENT B4 ;  /* 0x0000000000047941 */ /* 0x000fea0003800200 */
.L_x_73:
[----:B------:R-:W-:Y:S01]  /*2500*/  USHF.L.U32 UR4, UR22, 0x15, URZ ;  /* 0x0000001516047899 */ /* 0x000fe200080006ff */
[C---:B------:R-:W-:Y:S01]  /*2510*/  IMAD.SHL.U32 R2, R0.reuse, 0x10, RZ ;  /* 0x0000001000027824 */ /* 0x040fe200078e00ff */
[----:B------:R-:W-:Y:S01]  /*2520*/  USHF.L.U32 UR22, UR22, 0x3, URZ ;  /* 0x0000000316167899 */ /* 0x000fe200080006ff */
[----:B-----5:R-:W-:Y:S01]  /*2530*/  SHF.R.U32.HI R3, RZ, 0x1, R0 ;  /* 0x00000001ff037819 */ /* 0x020fe20000011600 */
[----:B------:R-:W-:Y:S01]  /*2540*/  ULOP3.LUT UR4, UR4, 0x600000, URZ, 0xc0, !UPT ;  /* 0x0060000004047892 */ /* 0x000fe2000f8ec0ff */
[----:B------:R-:W-:Y:S01]  /*2550*/  IMAD.SHL.U32 R0, R0, 0x80, RZ ;  /* 0x0000008000007824 */ /* 0x000fe200078e00ff */
[----:B------:R-:W-:Y:S01]  /*2560*/  ULOP3.LUT UR22, UR22, 0x20, URZ, 0xc0, !UPT ;  /* 0x0000002016167892 */ /* 0x000fe2000f8ec0ff */
[----:B------:R-:W-:Y:S02]  /*2570*/  LOP3.LUT R2, R2, 0x70, RZ, 0xc0, !PT ;  /* 0x0000007002027812 */ /* 0x000fe400078ec0ff */
[----:B------:R-:W-:Y:S01]  /*2580*/  ELECT P0, URZ, PT ;  /* 0x0000000000ff782f */ /* 0x000fe20003800000 */
[----:B------:R-:W-:Y:S01]  /*2590*/  UIADD3 UR4, UPT, UPT, UR22, UR4, UR23 ;  /* 0x0000000416047290 */ /* 0x000fe2000fffe017 */
[----:B------:R-:W-:Y:S01]  /*25a0*/  LOP3.LUT R3, R2, 0x40, R3, 0x78, !PT ;  /* 0x0000004002037812 */ /* 0x000fe200078e7803 */
[----:B------:R-:W-:Y:S01]  /*25b0*/  UMOV UR9, UR14 ;  /* 0x0000000e00097c82 */ /* 0x000fe20008000000 */
[----:B------:R-:W-:Y:S01]  /*25c0*/  ISETP.LT.U32.AND P0, PT, R36, 0x20, P0 ;  /* 0x000000202400780c */ /* 0x000fe20000701070 */
[----:B------:R-:W-:Y:S01]  /*25d0*/  UMOV UR10, UR19 ;  /* 0x00000013000a7c82 */ /* 0x000fe20008000000 */
[----:B------:R-:W-:-:S04]  /*25e0*/  LOP3.LUT R0, R3, 0x3f80, R0, 0xf8, !PT ;  /* 0x00003f8003007812 */ /* 0x000fc800078ef800 */
[----:B------:R-:W3:Y:S01]  /*25f0*/  LDTM.x32 R4, tmem[UR4] ;  /* 0x00000004000479ee */ /* 0x000ee200082c0000 */
[C---:B------:R-:W-:Y:S01]  /*2600*/  LOP3.LUT R2, R0.reuse, 0x10, RZ, 0x3c, !PT ;  /* 0x0000001000027812 */ /* 0x040fe200078e3cff */
[----:B------:R-:W-:Y:S01]  /*2610*/  NOP ;  /* 0x0000000000007918 */ /* 0x000fe20000000000 */
[----:B------:R-:W-:-:S04]  /*2620*/  LOP3.LUT R3, R0, 0x20, RZ, 0x3c, !PT ;  /* 0x0000002000037812 */ /* 0x000fc800078e3cff */
[----:B---3--:R-:W-:Y:S01]  /*2630*/  VOTEU.ANY UP1, P0 ;  /* 0x0000000000ff7886 */ /* 0x008fe20000020100 */
[----:B------:R-:W-:Y:S01]  /*2640*/  VOTEU.ANY UP0, P0 ;  /* 0x0000000000ff7886 */ /* 0x000fe20000000100 */
[----:B------:R-:W-:Y:S02]  /*2650*/  F2FP.BF16.F32.PACK_AB R4, R5, R4 ;  /* 0x000000040504723e */ /* 0x000fe400000010ff */
[----:B------:R-:W-:Y:S02]  /*2660*/  F2FP.BF16.F32.PACK_AB R5, R7, R6 ;  /* 0x000000060705723e */ /* 0x000fe400000010ff */
[----:B------:R-:W-:Y:S02]  /*2670*/  F2FP.BF16.F32.PACK_AB R12, R13, R12 ;  /* 0x0000000c0d0c723e */ /* 0x000fe400000010ff */
[----:B------:R-:W-:Y:S02]  /*2680*/  F2FP.BF16.F32.PACK_AB R6, R9, R8 ;  /* 0x000000080906723e */ /* 0x000fe400000010ff */
[----:B------:R-:W-:-:S02]  /*2690*/  F2FP.BF16.F32.PACK_AB R7, R11, R10 ;  /* 0x0000000a0b07723e */ /* 0x000fc400000010ff */
[----:B------:R-:W-:Y:S02]  /*26a0*/  F2FP.BF16.F32.PACK_AB R13, R15, R14 ;  /* 0x0000000e0f0d723e */ /* 0x000fe400000010ff */
[----:B------:R-:W-:Y:S01]  /*26b0*/  F2FP.BF16.F32.PACK_AB R20, R21, R20 ;  /* 0x000000141514723e */ /* 0x000fe200000010ff */
[----:B--2---:R2:W-:Y:S01]  /*26c0*/  STS.128 [R0+UR8], R4 ;  /* 0x0000000400007988 */ /* 0x0045e20008000c08 */
[----:B------:R-:W-:Y:S02]  /*26d0*/  F2FP.BF16.F32.PACK_AB R14, R17, R16 ;  /* 0x00000010110e723e */ /* 0x000fe400000010ff */
[----:B------:R-:W-:Y:S02]  /*26e0*/  F2FP.BF16.F32.PACK_AB R15, R19, R18 ;  /* 0x00000012130f723e */ /* 0x000fe400000010ff */
[----:B------:R-:W-:Y:S02]  /*26f0*/  F2FP.BF16.F32.PACK_AB R21, R23, R22 ;  /* 0x000000161715723e */ /* 0x000fe400000010ff */
[----:B------:R-:W-:Y:S01]  /*2700*/  F2FP.BF16.F32.PACK_AB R28, R29, R28 ;  /* 0x0000001c1d1c723e */ /* 0x000fe200000010ff */
[----:B------:R2:W-:Y:S01]  /*2710*/  STS.128 [R2+UR8], R12 ;  /* 0x0000000c02007988 */ /* 0x0005e20008000c08 */
[----:B------:R-:W-:-:S02]  /*2720*/  F2FP.BF16.F32.PACK_AB R22, R25, R24 ;  /* 0x000000181916723e */ /* 0x000fc400000010ff */
[----:B------:R-:W-:Y:S02]  /*2730*/  F2FP.BF16.F32.PACK_AB R23, R27, R26 ;  /* 0x0000001a1b17723e */ /* 0x000fe400000010ff */
[----:B------:R-:W-:Y:S02]  /*2740*/  F2FP.BF16.F32.PACK_AB R29, R31, R30 ;  /* 0x0000001e1f1d723e */ /* 0x000fe400000010ff */
[----:B------:R-:W-:Y:S01]  /*2750*/  F2FP.BF16.F32.PACK_AB R30, R33, R32 ;  /* 0x00000020211e723e */ /* 0x000fe200000010ff */
[----:B------:R2:W-:Y:S01]  /*2760*/  STS.128 [R3+UR8], R20 ;  /* 0x0000001403007988 */ /* 0x0005e20008000c08 */
[----:B------:R-:W-:Y:S02]  /*2770*/  F2FP.BF16.F32.PACK_AB R31, R35, R34 ;  /* 0x00000022231f723e */ /* 0x000fe400000010ff */
[----:B------:R-:W-:-:S05]  /*2780*/  LOP3.LUT R8, R0, 0x30, RZ, 0x3c, !PT ;  /* 0x0000003000087812 */ /* 0x000fca00078e3cff */
[----:B------:R2:W-:Y:S01]  /*2790*/  STS.128 [R8+UR8], R28 ;  /* 0x0000001c08007988 */ /* 0x0005e20008000c08 */
[----:B------:R3:W-:Y:S06]  /*27a0*/  MEMBAR.ALL.CTA ;  /* 0x0000000000007992 */ /* 0x0007ec0000008000 */
[----:B---3--:R-:W3:Y:S02]  /*27b0*/  FENCE.VIEW.ASYNC.S ;  /* 0x00000000000073c6 */ /* 0x008ee40000000000 */
[----:B---3--:R-:W-:Y:S06]  /*27c0*/  BAR.SYNC.DEFER_BLOCKING 0x0 ;  /* 0x0000000000007b1d */ /* 0x008fec0000010000 */
[----:B------:R2:W-:Y:S01]  /*27d0*/  @UP1 UTMASTG.2D [UR8], [UR20] ;  /* 0x00000008140013b5 */ /* 0x0005e20008008000 */
[----:B------:R0:W-:Y:S01]  /*27e0*/  UTMACMDFLUSH ;  /* 0x00000000000079b7 */ /* 0x0001e20000000000 */
[----:B------:R-:W-:-:S04]  /*27f0*/  DEPBAR.LE SB0, 0x0 ;  /* 0x000080000000791a */ /* 0x000fc80000000000 */
[----:B------:R-:W-:Y:S08]  /*2800*/  BAR.SYNC.DEFER_BLOCKING 0x0 ;  /* 0x0000000000007b1d */ /* 0x000ff00000010000 */
[----:B------:R-:W-:Y:S06]  /*2810*/  BAR.SYNC.DEFER_BLOCKING 0x0 ;  /* 0x0000000000007b1d */ /* 0x000fec0000010000 */
[----:B--2---:R-:W-:Y:S05]  /*2820*/  @P2 BRA `(.L_x_75) ;  /* 0x0000000000a02947 */ /* 0x004fea0003800000 */
[----:B------:R-:W2:Y:S01]  /*2830*/  S2UR UR5, SR_CgaCtaId ;  /* 0x00000000000579c3 */ /* 0x000ea20000008800 */
[----:B------:R-:W-:Y:S01]  /*2840*/  NOP ;  /* 0x0000000000007918 */ /* 0x000fe20000000000 */
[----:B------:R-:W-:Y:S01]  /*2850*/  UMOV UR4, 0x50 ;  /* 0x0000005000047882 */ /* 0x000fe20000000000 */
[----:B------:R-:W-:Y:S02]  /*2860*/  IMAD.U32 R0, RZ, RZ, UR23 ;  /* 0x00000017ff007e24 */ /* 0x000fe4000f8e00ff */
[----:B------:R-:W-:Y:S02]  /*2870*/  IMAD.MOV.U32 R3, RZ, RZ, 0x3 ;  /* 0x00000003ff037424 */ /* 0x000fe400078e00ff */
[----:B------:R-:W-:Y:S01]  /*2880*/  IMAD.MOV.U32 R7, RZ, RZ, 0x1 ;  /* 0x00000001ff077424 */ /* 0x000fe200078e00ff */
[----:B------:R-:W-:-:S04]  /*2890*/  LOP3.LUT R0, R0, 0xffff, RZ, 0xc0, !PT ;  /* 0x0000ffff00007812 */ /* 0x000fc800078ec0ff */
[----:B------:R-:W-:-:S05]  /*28a0*/  SHF.R.U32.HI R0, RZ, 0x5, R0 ;  /* 0x00000005ff007819 */ /* 0x000fca0000011600 */
[----:B------:R-:W-:Y:S01]  /*28b0*/  VIADD R2, R0, 0x10 ;  /* 0x0000001000027836 */ /* 0x000fe20000000000 */
[----:B------:R-:W-:Y:S01]  /*28c0*/  SHF.L.U32 R0, R3, R0, RZ ;  /* 0x0000000003007219 */ /* 0x000fe200000006ff */
[----:B--2---:R-:W-:-:S03]  /*28d0*/  ULEA UR6, UR5, UR4, 0x18 ;  /* 0x0000000405067291 */ /* 0x004fc6000f8ec0ff */
[----:B------:R-:W-:-:S04]  /*28e0*/  SHF.L.U32 R3, R7, R2, RZ ;  /* 0x0000000207037219 */ /* 0x000fc800000006ff */
[----:B------:R-:W-:Y:S02]  /*28f0*/  LOP3.LUT R0, R3, R0, RZ, 0xfc, !PT ;  /* 0x0000000003007212 */ /* 0x000fe400078efcff */
[----:B------:R-:W2:Y:S02]  /*2900*/  LDS R5, [UR6] ;  /* 0x00000006ff057984 */ /* 0x000ea40008000800 */
[C---:B------:R-:W-:Y:S02]  /*2910*/  LOP3.LUT R2, R0.reuse, 0xffff, RZ, 0xc0, !PT ;  /* 0x0000ffff00027812 */ /* 0x040fe400078ec0ff */
[----:B--2---:R-:W-:-:S04]  /*2920*/  LOP3.LUT R3, R0, 0xffff, R5, 0x80, !PT ;  /* 0x0000ffff00037812 */ /* 0x004fc800078e8005 */
[----:B------:R-:W-:-:S13]  /*2930*/  ISETP.NE.AND P0, PT, R3, R2, PT ;  /* 0x000000020300720c */ /* 0x000fda0003f05270 */
[----:B------:R-:W-:Y:S05]  /*2940*/  @P0 BRA `(.L_x_76) ;  /* 0x0000000000500947 */ /* 0x000fea0003800000 */
[----:B------:R-:W-:Y:S02]  /*2950*/  SHF.R.U32.HI R5, RZ, 0x10, R5 ;  /* 0x00000010ff057819 */ /* 0x000fe40000011605 */
[----:B------:R-:W-:-:S04]  /*2960*/  SHF.R.U32.HI R2, RZ, 0x10, R0 ;  /* 0x00000010ff027819 */ /* 0x000fc80000011600 */
[----:B------:R-:W-:-:S04]  /*2970*/  LOP3.LUT R5, R5, R2, RZ, 0xc0, !PT ;  /* 0x0000000205057212 */ /* 0x000fc800078ec0ff */
[----:B------:R-:W-:-:S13]  /*2980*/  ISETP.NE.AND P0, PT, R5, R2, PT ;  /* 0x000000020500720c */ /* 0x000fda0003f05270 */
[----:B------:R-:W-:Y:S05]  /*2990*/  @P0 BRA `(.L_x_77) ;  /* 0x0000000000300947 */ /* 0x000fea0003800000 */
[----:B------:R-:W-:Y:S01]  /*29a0*/  R2UR UR4, R0 ;  /* 0x00000000000472ca */ /* 0x000fe200000e0000 */
[----:B------:R-:W-:Y:S01]  /*29b0*/  VOTEU.ANY UR5, UPT, PT ;  /* 0x0000000000057886 */ /* 0x000fe200038e0100 */
[----:B------:R-:W2:Y:S01]  /*29c0*/  S2R R0, SR_LANEID ;  /* 0x0000000000007919 */ /* 0x000ea20000000000 */
[----:B------:R-:W-:-:S10]  /*29d0*/  UFLO.U32 UR5, UR5 ;  /* 0x00000005000572bd */ /* 0x000fd400080e0000 */
[----:B------:R-:W-:-:S06]  /*29e0*/  ULOP3.LUT UR4, URZ, UR4, URZ, 0x33, !UPT ;  /* 0x00000004ff047292 */ /* 0x000fcc000f8e33ff */
[----:B------:R-:W-:-:S04]  /*29f0*/  IMAD.U32 R2, RZ, RZ, UR4 ;  /* 0x00000004ff027e24 */ /* 0x000fc8000f8e00ff */
[----:B------:R-:W3:Y:S02]  /*2a00*/  REDUX UR7, R2 ;  /* 0x00000000020773c4 */ /* 0x000ee40000000000 */
[----:B------:R4:W-:Y:S01]  /*2a10*/  UTCATOMSWS.AND URZ, UR4 ;  /* 0x0000000400ff79e3 */ /* 0x0009e20008000000 */
[----:B--2---:R-:W-:Y:S01]  /*2a20*/  ISETP.EQ.U32.AND P0, PT, R0, UR5, PT ;  /* 0x0000000500007c0c */ /* 0x004fe2000bf02070 */
[----:B---3--:R-:W-:-:S12]  /*2a30*/  IMAD.U32 R0, RZ, RZ, UR7 ;  /* 0x00000007ff007e24 */ /* 0x008fd8000f8e00ff */
[----:B------:R4:W-:Y:S01]  /*2a40*/  @P0 ATOMS.AND RZ, [UR6], R0 ;  /* 0x00000000ffff098c */ /* 0x0009e2000a800006 */
[----:B------:R-:W-:Y:S05]  /*2a50*/  BRA `(.L_x_75) ;  /* 0x0000000000147947 */ /* 0x000fea0003800000 */
.L_x_77:
[----:B------:R-:W-:-:S07]  /*2a60*/  MOV R2, 0x2a80 ;  /* 0x00002a8000027802 */ /* 0x000fce0000000f00 */
[----:B-1----:R-:W-:Y:S05]  /*2a70*/  CALL.REL.NOINC `($__internal_0_$__cuda_sm10x_tcgen05_guardrail_trap_col_being_dealloced_not_returned_by_alloc) ;  /* 0x0000000000447944 */ /* 0x002fea0003c00000 */
[----:B------:R-:W-:Y:S05]  /*2a80*/  BRA `(.L_x_75) ;  /* 0x0000000000087947 */ /* 0x000fea0003800000 */
.L_x_76:
[----:B------:R-:W-:-:S07]  /*2a90*/  MOV R2, 0x2ab0 ;  /* 0x00002ab000027802 */ /* 0x000fce0000000f00 */
[----:B-1----:R-:W-:Y:S05]  /*2aa0*/  CALL.REL.NOINC `($__internal_2_$__cuda_sm10x_tcgen05_guardrail_trap_unallocated_columns_being_dealloced) ;  /* 0x0000000000507944 */ /* 0x002fea0003c00000 */
.L_x_75:
[----:B------:R-:W-:Y:S01]  /*2ab0*/  NOP ;  /* 0x0000000000007918 */ /* 0x000fe20000000000 */
[----:B----4-:R-:W-:Y:S05]  /*2ac0*/  EXIT ;  /* 0x000000000000794d */ /* 0x010fea0003800000 */
.L_x_60:
[----:B------:R-:W2:Y:S02]  /*2ad0*/  SYNCS.PHASECHK.TRANS64.TRYWAIT P0, [UR8+0xc000], RZ ;  /* 0x00c000ffff0075a7 */ /* 0x000ea40008001108 */
[----:B--2---:R-:W-:Y:S05]  /*2ae0*/  @!P0 BRA `(.L_x_60) ;  /* 0xfffffffc00f88947 */ /* 0x004fea000383ffff */
[----:B------:R-:W-:Y:S05]  /*2af0*/  BRA `(.L_x_78) ;  /* 0xfffffff000707947 */ /* 0x000fea000383ffff */
.L_x_62:
[----:B------:R-:W2:Y:S02]  /*2b00*/  SYNCS.PHASECHK.TRANS64.TRYWAIT P1, [UR8+0xc020], RZ ;  /* 0x00c020ffff0075a7 */ /* 0x000ea40008021108 */
[----:B--2---:R-:W-:Y:S05]  /*2b10*/  @!P1 BRA `(.L_x_62) ;  /* 0xfffffffc00f89947 */ /* 0x004fea000383ffff */
[----:B------:R-:W-:Y:S05]  /*2b20*/  BRA `(.L_x_79) ;  /* 0xfffffff000ec7947 */ /* 0x000fea000383ffff */
.L_x_63:
[----:B------:R-:W3:Y:S02]  /*2b30*/  SYNCS.PHASECHK.TRANS64.TRYWAIT P0, [UR28+0xc000], R2 ;  /* 0x00c00002ff0075a7 */ /* 0x000ee4000800111c */
[----:B---3--:R-:W-:Y:S05]  /*2b40*/  @!P0 BRA `(.L_x_63) ;  /* 0xfffffffc00f88947 */ /* 0x008fea000383ffff */
[----:B------:R-:W-:Y:S05]  /*2b50*/  BRA `(.L_x_80) ;  /* 0xfffffff4006c7947 */ /* 0x000fea000383ffff */
.L_x_65:
[----:B------:R-:W3:Y:S02]  /*2b60*/  SYNCS.PHASECHK.TRANS64.TRYWAIT P0, [UR28+0xc020], R2 ;  /* 0x00c02002ff0075a7 */ /* 0x000ee4000800111c */
[----:B---3--:R-:W-:Y:S05]  /*2b70*/  @!P0 BRA `(.L_x_65) ;  /* 0xfffffffc00f88947 */ /* 0x008fea000383ffff */
[----:B------:R-:W-:Y:S05]  /*2b80*/  BRA `(.L_x_81) ;  /* 0xfffffff400dc7947 */ /* 0x000fea000383ffff */
        .weak           $__internal_0_$__cuda_sm10x_tcgen05_guardrail_trap_col_being_dealloced_not_returned_by_alloc
        .type           $__internal_0_$__cuda_sm10x_tcgen05_guardrail_trap_col_being_dealloced_not_returned_by_alloc,@function
        .size           $__internal_0_$__cuda_sm10x_tcgen05_guardrail_trap_col_being_dealloced_not_returned_by_alloc,($__internal_1_$__cuda_sm10x_tcgen05_guardrail_trap_phase_invalid_during_alloc - $__internal_0_$__cuda_sm10x_tcgen05_guardrail_trap_col_being_dealloced_not_returned_by_alloc)
$__internal_0_$__cuda_sm10x_tcgen05_guardrail_trap_col_being_dealloced_not_returned_by_alloc:
[----:B------:R-:W-:Y:S05]  /*2b90*/  BPT.TRAP 0x1 ;  /* 0x000000040000795c */ /* 0x000fea0000300000 */
[----:B------:R-:W-:-:S04]  /*2ba0*/  IMAD.MOV.U32 R3, RZ, RZ, 0x0 ;  /* 0x00000000ff037424 */ /* 0x000fc800078e00ff */
[----:B------:R-:W-:Y:S05]  /*2bb0*/  RET.REL.NODEC R2 `(gluon_tcgen05) ;  /* 0xffffffd402107950 */ /* 0x000fea0003c3ffff */
        .weak           $__internal_1_$__cuda_sm10x_tcgen05_guardrail_trap_phase_invalid_during_alloc
        .type           $__internal_1_$__cuda_sm10x_tcgen05_guardrail_trap_phase_invalid_during_alloc,@function
        .size           $__internal_1_$__cuda_sm10x_tcgen05_guardrail_trap_phase_invalid_during_alloc,($__internal_2_$__cuda_sm10x_tcgen05_guardrail_trap_unallocated_columns_being_dealloced - $__internal_1_$__cuda_sm10x_tcgen05_guardrail_trap_phase_invalid_during_alloc)
$__internal_1_$__cuda_sm10x_tcgen05_guardrail_trap_phase_invalid_during_alloc:
[----:B------:R-:W-:Y:S05]  /*2bc0*/  BPT.TRAP 0x1 ;  /* 0x000000040000795c */ /* 0x000fea0000300000 */
[----:B------:R-:W-:-:S04]  /*2bd0*/  IMAD.MOV.U32 R3, RZ, RZ, 0x0 ;  /* 0x00000000ff037424 */ /* 0x000fc800078e00ff */
[----:B------:R-:W-:Y:S05]  /*2be0*/  RET.REL.NODEC R2 `(gluon_tcgen05) ;  /* 0xffffffd402047950 */ /* 0x000fea0003c3ffff */
        .weak           $__internal_2_$__cuda_sm10x_tcgen05_guardrail_trap_unallocated_columns_being_dealloced
        .type           $__internal_2_$__cuda_sm10x_tcgen05_guardrail_trap_unallocated_columns_being_dealloced,@function
        .size           $__internal_2_$__cuda_sm10x_tcgen05_guardrail_trap_unallocated_columns_being_dealloced,(.L_x_85 - $__internal_2_$__cuda_sm10x_tcgen05_guardrail_trap_unallocated_columns_being_dealloced)
$__internal_2_$__cuda_sm10x_tcgen05_guardrail_trap_unallocated_columns_being_dealloced:
[----:B------:R-:W-:Y:S05]  /*2bf0*/  BPT.TRAP 0x1 ;  /* 0x000000040000795c */ /* 0x000fea0000300000 */
[----:B------:R-:W-:-:S04]  /*2c00*/  IMAD.MOV.U32 R3, RZ, RZ, 0x0 ;  /* 0x00000000ff037424 */ /* 0x000fc800078e00ff */
[----:B------:R-:W-:Y:S05]  /*2c10*/  RET.REL.NODEC R2 `(gluon_tcgen05) ;  /* 0xffffffd002f87950 */ /* 0x000fea0003c3ffff */
.L_x_82:
[----:B------:R-:W-:-:S00]  /*2c20*/  BRA `(.L_x_82) ;  /* 0xfffffffc00fc7947 */ /* 0x000fc0000383ffff */
[----:B------:R-:W-:-:S00]  /*2c30*/  NOP ;  /* 0x0000000000007918 */ /* 0x000fc00000000000 */
        /* <DEDUP_REMOVED lines=12> */
.L_x_85:


//--------------------- .nv.shared.gluon_tcgen05  --------------------------
	.section	.nv.shared.gluon_tcgen05,"aw",@nobits
	.sectionflags	@""
	.align	16
	.zero		1024


//--------------------- .nv.shared.reserved.0     --------------------------
	.section	.nv.shared.reserved.0,"aw",@nobits
	.align	8
	.weak		__nv_reservedSMEM_offset_0_alias
	.size		__nv_reservedSMEM_offset_0_alias, 0, 64
	.other		__nv_reservedSMEM_offset_0_alias,@"STO_CUDA_RESERVED_SHARED STV_DEFAULT"
__nv_reservedSMEM_offset_0_alias:
	.zero		0
.nv.shared.reserved.0:
	.zero		64
	.weak		__nv_reservedSMEM_allocation_phase
	.type		__nv_reservedSMEM_allocation_phase,@object
	.size		__nv_reservedSMEM_allocation_phase,(.L_0 - __nv_reservedSMEM_allocation_phase)
__nv_reservedSMEM_allocation_phase:
	.zero		1
.L_0:
	.zero		7
	.weak		__nv_reservedSMEM_devtool_atexit_pc
	.type		__nv_reservedSMEM_devtool_atexit_pc,@object
	.size		__nv_reservedSMEM_devtool_atexit_pc,(__nv_reservedSMEM_allocation_mask - __nv_reservedSMEM_devtool_atexit_pc)
__nv_reservedSMEM_devtool_atexit_pc:
	.zero		8
	.weak		__nv_reservedSMEM_allocation_mask
	.type		__nv_reservedSMEM_allocation_mask,@object
	.size		__nv_reservedSMEM_allocation_mask,(.L_2 - __nv_reservedSMEM_allocation_mask)
__nv_reservedSMEM_allocation_mask:
	.zero		4
.L_2:


//--------------------- .nv.constant0.gluon_tcgen05 --------------------------
	.section	.nv.constant0.gluon_tcgen05,"a",@progbits
	.sectionflags	@""
	.align	4
.nv.constant0.gluon_tcgen05:
	.zero		976


//--------------------- SYMBOLS --------------------------

	.type		.nv.reservedSmem.offset0,@object
	.size		.nv.reservedSmem.offset0,0x4
	.type		.nv.reservedSmem.cap,@object
	.size		.nv.reservedSmem.cap,0x4
